	.target	sm_100a

	.elftype	@"ET_EXEC"


//--------------------- .note.nv.tkinfo           --------------------------
	.section	.note.nv.tkinfo,"",@"SHT_NOTE"
	.sectionflags	@"SHF_NOTE_NV_TKINFO"
	.tkinfo
        /*0018*/ 	.word	0x00000002
        /*0030*/ 	.string	""
        /*0030*/ 	.string	"ptxas"
        /*0030*/ 	.string	"Cuda compilation tools, release 13.0, V13.0.88"
        /*0030*/ 	.string	"Build cuda_13.0.r13.0/compiler.36424714_0"
        /*0030*/ 	.string	"-arch sm_100a -m 64 "



//--------------------- .note.nv.cuinfo           --------------------------
	.section	.note.nv.cuinfo,"",@"SHT_NOTE"
	.sectionflags	@"SHF_NOTE_NV_CUINFO"
        /*0018*/ 	.short	0x0002
        /*001a*/ 	.short	0x0064
        /*001c*/ 	.short	0x0082
	.zero		2


//--------------------- .nv.info                  --------------------------
	.section	.nv.info,"",@"SHT_CUDA_INFO"
	.align	4


	//----- nvinfo : EIATTR_REGCOUNT
	.align		4
        /*0000*/ 	.byte	0x04, 0x2f
        /*0002*/ 	.short	(.L_16 - .L_15)
	.align		4
.L_15:
        /*0004*/ 	.word	index@(_ZN7cutlass13device_kernelINS_4gemm6kernel13GemmUniversalIN4cute5tupleIJiiiiEEENS1_10collective13CollectiveMmaINS1_35MainloopSm100TmaUmmaWarpSpecializedILi3ELi2ELi4ENS5_IJNS4_1CILi1EEESB_SB_EEEEENS5_IJNSA_ILi128EEENSA_ILi8EEENSA_ILi256EEEEEENS_10bfloat16_tENS5_IJlSB_lEEESI_SJ_NS4_8TiledMMAINS4_8MMA_AtomIJNS4_20SM100_MMA_F16BF16_SSISI_SI_fLi128ELi8ELNS4_4UMMA5MajorE0ELSO_0ELNSN_7ScaleInE0ELSP_0EEEEEENS4_6LayoutISC_NS5_IJNSA_ILi0EEEST_ST_EEEEENS5_IJNS4_10UnderscoreESW_SW_EEEEENS4_13SM90_TMA_LOADENS4_14ComposedLayoutINS4_7SwizzleILi3ELi4ELi3EEENS4_18smem_ptr_flag_bitsILi16EEENSS_INS5_IJSF_NSA_ILi64EEEEEENS5_IJS15_SB_EEEEEEEvNS4_8identityESZ_S19_vS1A_EENS_8epilogue10collective18CollectiveEpilogueINS1C_23Sm100TmaWarpSpecializedILi2ELi1ELi8ELb1ELb0EEEJSH_NS5_IJNSS_ISE_SB_EENSS_ISF_SB_EEEEESI_SJ_SI_SJ_NS1C_6fusion15FusionCallbacksIS1G_NS1K_17LinearCombinationISI_fSI_fLNS_15FloatRoundStyleE2EEESH_S1J_JEEENS4_5SM1004TMEM4LOAD25SM100_TMEM_LOAD_32dp32b8xESZ_NS10_INS11_ILi0ELi4ELi3EEES14_NSS_INS5_IJSF_SF_EEENS5_IJSF_SB_EEEEEEENS4_39AutoVectorizingCopyWithAssumedAlignmentILi128EEENS4_14SM90_TMA_STOREES1Y_S20_S20_EEEvvEEEEvNT_6ParamsE)
        /*0008*/ 	.word	0x00000040


	//----- nvinfo : EIATTR_FRAME_SIZE
	.align		4
.L_16:
        /*000c*/ 	.byte	0x04, 0x11
        /*000e*/ 	.short	(.L_18 - .L_17)
	.align		4
.L_17:
        /*0010*/ 	.word	index@($__internal_2_$__cuda_sm10x_tcgen05_guardrail_trap_unallocated_columns_being_dealloced)
        /*0014*/ 	.word	0x00000000


	//----- nvinfo : EIATTR_FRAME_SIZE
	.align		4
.L_18:
        /*0018*/ 	.byte	0x04, 0x11
        /*001a*/ 	.short	(.L_20 - .L_19)
	.align		4
.L_19:
        /*001c*/ 	.word	index@($__internal_1_$__cuda_sm10x_tcgen05_guardrail_trap_phase_invalid_during_alloc)
        /*0020*/ 	.word	0x00000000


	//----- nvinfo : EIATTR_FRAME_SIZE
	.align		4
.L_20:
        /*0024*/ 	.byte	0x04, 0x11
        /*0026*/ 	.short	(.L_22 - .L_21)
	.align		4
.L_21:
        /*0028*/ 	.word	index@($__internal_0_$__cuda_sm10x_tcgen05_guardrail_trap_col_being_dealloced_not_returned_by_alloc)
        /*002c*/ 	.word	0x00000000


	//----- nvinfo : EIATTR_FRAME_SIZE
	.align		4
.L_22:
        /*0030*/ 	.byte	0x04, 0x11
        /*0032*/ 	.short	(.L_24 - .L_23)
	.align		4
.L_23:
        /*0034*/ 	.word	index@(_ZN7cutlass13device_kernelINS_4gemm6kernel13GemmUniversalIN4cute5tupleIJiiiiEEENS1_10collective13CollectiveMmaINS1_35MainloopSm100TmaUmmaWarpSpecializedILi3ELi2ELi4ENS5_IJNS4_1CILi1EEESB_SB_EEEEENS5_IJNSA_ILi128EEENSA_ILi8EEENSA_ILi256EEEEEENS_10bfloat16_tENS5_IJlSB_lEEESI_SJ_NS4_8TiledMMAINS4_8MMA_AtomIJNS4_20SM100_MMA_F16BF16_SSISI_SI_fLi128ELi8ELNS4_4UMMA5MajorE0ELSO_0ELNSN_7ScaleInE0ELSP_0EEEEEENS4_6LayoutISC_NS5_IJNSA_ILi0EEEST_ST_EEEEENS5_IJNS4_10UnderscoreESW_SW_EEEEENS4_13SM90_TMA_LOADENS4_14ComposedLayoutINS4_7SwizzleILi3ELi4ELi3EEENS4_18smem_ptr_flag_bitsILi16EEENSS_INS5_IJSF_NSA_ILi64EEEEEENS5_IJS15_SB_EEEEEEEvNS4_8identityESZ_S19_vS1A_EENS_8epilogue10collective18CollectiveEpilogueINS1C_23Sm100TmaWarpSpecializedILi2ELi1ELi8ELb1ELb0EEEJSH_NS5_IJNSS_ISE_SB_EENSS_ISF_SB_EEEEESI_SJ_SI_SJ_NS1C_6fusion15FusionCallbacksIS1G_NS1K_17LinearCombinationISI_fSI_fLNS_15FloatRoundStyleE2EEESH_S1J_JEEENS4_5SM1004TMEM4LOAD25SM100_TMEM_LOAD_32dp32b8xESZ_NS10_INS11_ILi0ELi4ELi3EEES14_NSS_INS5_IJSF_SF_EEENS5_IJSF_SB_EEEEEEENS4_39AutoVectorizingCopyWithAssumedAlignmentILi128EEENS4_14SM90_TMA_STOREES1Y_S20_S20_EEEvvEEEEvNT_6ParamsE)
        /*0038*/ 	.word	0x00000000


	//----- nvinfo : EIATTR_MIN_STACK_SIZE
	.align		4
.L_24:
        /*003c*/ 	.byte	0x04, 0x12
        /*003e*/ 	.short	(.L_26 - .L_25)
	.align		4
.L_25:
        /*0040*/ 	.word	index@(_ZN7cutlass13device_kernelINS_4gemm6kernel13GemmUniversalIN4cute5tupleIJiiiiEEENS1_10collective13CollectiveMmaINS1_35MainloopSm100TmaUmmaWarpSpecializedILi3ELi2ELi4ENS5_IJNS4_1CILi1EEESB_SB_EEEEENS5_IJNSA_ILi128EEENSA_ILi8EEENSA_ILi256EEEEEENS_10bfloat16_tENS5_IJlSB_lEEESI_SJ_NS4_8TiledMMAINS4_8MMA_AtomIJNS4_20SM100_MMA_F16BF16_SSISI_SI_fLi128ELi8ELNS4_4UMMA5MajorE0ELSO_0ELNSN_7ScaleInE0ELSP_0EEEEEENS4_6LayoutISC_NS5_IJNSA_ILi0EEEST_ST_EEEEENS5_IJNS4_10UnderscoreESW_SW_EEEEENS4_13SM90_TMA_LOADENS4_14ComposedLayoutINS4_7SwizzleILi3ELi4ELi3EEENS4_18smem_ptr_flag_bitsILi16EEENSS_INS5_IJSF_NSA_ILi64EEEEEENS5_IJS15_SB_EEEEEEEvNS4_8identityESZ_S19_vS1A_EENS_8epilogue10collective18CollectiveEpilogueINS1C_23Sm100TmaWarpSpecializedILi2ELi1ELi8ELb1ELb0EEEJSH_NS5_IJNSS_ISE_SB_EENSS_ISF_SB_EEEEESI_SJ_SI_SJ_NS1C_6fusion15FusionCallbacksIS1G_NS1K_17LinearCombinationISI_fSI_fLNS_15FloatRoundStyleE2EEESH_S1J_JEEENS4_5SM1004TMEM4LOAD25SM100_TMEM_LOAD_32dp32b8xESZ_NS10_INS11_ILi0ELi4ELi3EEES14_NSS_INS5_IJSF_SF_EEENS5_IJSF_SB_EEEEEEENS4_39AutoVectorizingCopyWithAssumedAlignmentILi128EEENS4_14SM90_TMA_STOREES1Y_S20_S20_EEEvvEEEEvNT_6ParamsE)
        /*0044*/ 	.word	0x00000000
.L_26:


//--------------------- .nv.compat                --------------------------
	.section	.nv.compat,"",@"SHT_CUDA_COMPAT_INFO"
	.align	4
        /*0000*/ 	.byte	0x02, 0x09, 0x01, 0x00, 0x02, 0x02, 0x02, 0x00, 0x02, 0x05, 0x05, 0x00, 0x03, 0x07, 0x01, 0x01
        /*0010*/ 	.byte	0x02, 0x03, 0x01, 0x00, 0x02, 0x06, 0x01, 0x00, 0x04, 0x0b, 0x08, 0x00, 0x09, 0x00, 0x00, 0x00
        /*0020*/ 	.byte	0x00, 0x00, 0x00, 0x00


//--------------------- .nv.info._ZN7cutlass13device_kernelINS_4gemm6kernel13GemmUniversalIN4cute5tupleIJiiiiEEENS1_10collective13CollectiveMmaINS1_35MainloopSm100TmaUmmaWarpSpecializedILi3ELi2ELi4ENS5_IJNS4_1CILi1EEESB_SB_EEEEENS5_IJNSA_ILi128EEENSA_ILi8EEENSA_ILi256EEEEEENS_10bfloat16_tENS5_IJlSB_lEEESI_SJ_NS4_8TiledMMAINS4_8MMA_AtomIJNS4_20SM100_MMA_F16BF16_SSISI_SI_fLi128ELi8ELNS4_4UMMA5MajorE0ELSO_0ELNSN_7ScaleInE0ELSP_0EEEEEENS4_6LayoutISC_NS5_IJNSA_ILi0EEEST_ST_EEEEENS5_IJNS4_10UnderscoreESW_SW_EEEEENS4_13SM90_TMA_LOADENS4_14ComposedLayoutINS4_7SwizzleILi3ELi4ELi3EEENS4_18smem_ptr_flag_bitsILi16EEENSS_INS5_IJSF_NSA_ILi64EEEEEENS5_IJS15_SB_EEEEEEEvNS4_8identityESZ_S19_vS1A_EENS_8epilogue10collective18CollectiveEpilogueINS1C_23Sm100TmaWarpSpecializedILi2ELi1ELi8ELb1ELb0EEEJSH_NS5_IJNSS_ISE_SB_EENSS_ISF_SB_EEEEESI_SJ_SI_SJ_NS1C_6fusion15FusionCallbacksIS1G_NS1K_17LinearCombinationISI_fSI_fLNS_15FloatRoundStyleE2EEESH_S1J_JEEENS4_5SM1004TMEM4LOAD25SM100_TMEM_LOAD_32dp32b8xESZ_NS10_INS11_ILi0ELi4ELi3EEES14_NSS_INS5_IJSF_SF_EEENS5_IJSF_SB_EEEEEEENS4_39AutoVectorizingCopyWithAssumedAlignmentILi128EEENS4_14SM90_TMA_STOREES1Y_S20_S20_EEEvvEEEEvNT_6ParamsE --------------------------
	.section	.nv.info._ZN7cutlass13device_kernelINS_4gemm6kernel13GemmUniversalIN4cute5tupleIJiiiiEEENS1_10collective13CollectiveMmaINS1_35MainloopSm100TmaUmmaWarpSpecializedILi3ELi2ELi4ENS5_IJNS4_1CILi1EEESB_SB_EEEEENS5_IJNSA_ILi128EEENSA_ILi8EEENSA_ILi256EEEEEENS_10bfloat16_tENS5_IJlSB_lEEESI_SJ_NS4_8TiledMMAINS4_8MMA_AtomIJNS4_20SM100_MMA_F16BF16_SSISI_SI_fLi128ELi8ELNS4_4UMMA5MajorE0ELSO_0ELNSN_7ScaleInE0ELSP_0EEEEEENS4_6LayoutISC_NS5_IJNSA_ILi0EEEST_ST_EEEEENS5_IJNS4_10UnderscoreESW_SW_EEEEENS4_13SM90_TMA_LOADENS4_14ComposedLayoutINS4_7SwizzleILi3ELi4ELi3EEENS4_18smem_ptr_flag_bitsILi16EEENSS_INS5_IJSF_NSA_ILi64EEEEEENS5_IJS15_SB_EEEEEEEvNS4_8identityESZ_S19_vS1A_EENS_8epilogue10collective18CollectiveEpilogueINS1C_23Sm100TmaWarpSpecializedILi2ELi1ELi8ELb1ELb0EEEJSH_NS5_IJNSS_ISE_SB_EENSS_ISF_SB_EEEEESI_SJ_SI_SJ_NS1C_6fusion15FusionCallbacksIS1G_NS1K_17LinearCombinationISI_fSI_fLNS_15FloatRoundStyleE2EEESH_S1J_JEEENS4_5SM1004TMEM4LOAD25SM100_TMEM_LOAD_32dp32b8xESZ_NS10_INS11_ILi0ELi4ELi3EEES14_NSS_INS5_IJSF_SF_EEENS5_IJSF_SB_EEEEEEENS4_39AutoVectorizingCopyWithAssumedAlignmentILi128EEENS4_14SM90_TMA_STOREES1Y_S20_S20_EEEvvEEEEvNT_6ParamsE,"",@"SHT_CUDA_INFO"
	.sectionflags	@""
	.align	4


	//----- nvinfo : EIATTR_CUDA_API_VERSION
	.align		4
        /*0000*/ 	.byte	0x04, 0x37
        /*0002*/ 	.short	(.L_28 - .L_27)
.L_27:
        /*0004*/ 	.word	0x00000082


	//----- nvinfo : EIATTR_KPARAM_INFO
	.align		4
.L_28:
        /*0008*/ 	.byte	0x04, 0x17
        /*000a*/ 	.short	(.L_30 - .L_29)
.L_29:
        /*000c*/ 	.word	0x00000000
        /*0010*/ 	.short	0x0000
        /*0012*/ 	.short	0x0000
        /*0014*/ 	.byte	0x00, 0xf0, 0x01, 0x20


	//----- nvinfo : EIATTR_AT_ENTRY_FRAGMENTS
	.align		4
.L_30:
        /*0018*/ 	.byte	0x04, 0x4f
        /*001a*/ 	.short	(.L_32 - .L_31)


	//   ....[0]....
.L_31:
        /*001c*/ 	.word	0x00000006


	//----- nvinfo : EIATTR_RESERVED_SMEM_USED
	.align		4
.L_32:
        /*0020*/ 	.byte	0x01, 0x41
	.zero		2


	//----- nvinfo : EIATTR_SPARSE_MMA_MASK
	.align		4
        /*0024*/ 	.byte	0x03, 0x50
        /*0026*/ 	.short	0x0000


	//----- nvinfo : EIATTR_TCGEN05_1CTA_USED
	.align		4
        /*0028*/ 	.byte	0x01, 0x51
	.zero		2


	//----- nvinfo : EIATTR_MAXREG_COUNT
	.align		4
        /*002c*/ 	.byte	0x03, 0x1b
        /*002e*/ 	.short	0x00ff


	//----- nvinfo : EIATTR_NUM_BARRIERS
	.align		4
        /*0030*/ 	.byte	0x02, 0x4c
        /*0032*/ 	.byte	0x07
	.zero		1


	//----- nvinfo : EIATTR_EXTERNS
	.align		4
        /*0034*/ 	.byte	0x04, 0x0f
        /*0036*/ 	.short	(.L_34 - .L_33)


	//   ....[0]....
	.align		4
.L_33:
        /*0038*/ 	.word	index@(__assertfail)


	//----- nvinfo : EIATTR_MERCURY_ISA_VERSION
	.align		4
.L_34:
        /*003c*/ 	.byte	0x03, 0x5f
        /*003e*/ 	.short	0x0101


	//----- nvinfo : EIATTR_INT_WARP_WIDE_INSTR_OFFSETS
	.align		4
        /*0040*/ 	.byte	0x04, 0x31
        /*0042*/ 	.short	(.L_36 - .L_35)


	//   ....[0]....
.L_35:
        /*0044*/ 	.word	0x00002210


	//   ....[1]....
        /*0048*/ 	.word	0x00004110


	//   ....[2]....
        /*004c*/ 	.word	0x00004130


	//   ....[3]....
        /*0050*/ 	.word	0x00004160


	//   ....[4]....
        /*0054*/ 	.word	0x00004b70


	//   ....[5]....
        /*0058*/ 	.word	0x00004c20


	//----- nvinfo : EIATTR_COOP_GROUP_MASK_REGIDS
	.align		4
.L_36:
        /*005c*/ 	.byte	0x04, 0x29
        /*005e*/ 	.short	(.L_38 - .L_37)


	//   ....[0]....
.L_37:
        /*0060*/ 	.word	0xffffffff


	//   ....[1]....
        /*0064*/ 	.word	0xffffffff


	//   ....[2]....
        /*0068*/ 	.word	0xffffffff


	//   ....[3]....
        /*006c*/ 	.word	0xffffffff


	//   ....[4]....
        /*0070*/ 	.word	0xffffffff


	//   ....[5]....
        /*0074*/ 	.word	0xffffffff


	//   ....[6]....
        /*0078*/ 	.word	0xffffffff


	//   ....[7]....
        /*007c*/ 	.word	0xffffffff


	//   ....[8]....
        /*0080*/ 	.word	0xffffffff


	//   ....[9]....
        /*0084*/ 	.word	0xffffffff


	//   ....[10]....
        /*0088*/ 	.word	0xffffffff


	//   ....[11]....
        /*008c*/ 	.word	0xffffffff


	//   ....[12]....
        /*0090*/ 	.word	0xffffffff


	//----- nvinfo : EIATTR_COOP_GROUP_INSTR_OFFSETS
	.align		4
.L_38:
        /*0094*/ 	.byte	0x04, 0x28
        /*0096*/ 	.short	(.L_40 - .L_39)


	//   ....[0]....
.L_39:
        /*0098*/ 	.word	0x00000090


	//   ....[1]....
        /*009c*/ 	.word	0x000004c0


	//   ....[2]....
        /*00a0*/ 	.word	0x00000610


	//   ....[3]....
        /*00a4*/ 	.word	0x00000770


	//   ....[4]....
        /*00a8*/ 	.word	0x00000870


	//   ....[5]....
        /*00ac*/ 	.word	0x000009e0


	//   ....[6]....
        /*00b0*/ 	.word	0x00000b80


	//   ....[7]....
        /*00b4*/ 	.word	0x000020f0


	//   ....[8]....
        /*00b8*/ 	.word	0x00002e40


	//   ....[9]....
        /*00bc*/ 	.word	0x00003050


	//   ....[10]....
        /*00c0*/ 	.word	0x00003080


	//   ....[11]....
        /*00c4*/ 	.word	0x00003fe0


	//   ....[12]....
        /*00c8*/ 	.word	0x00004220


	//----- nvinfo : EIATTR_VRC_CTA_INIT_COUNT
	.align		4
.L_40:
        /*00cc*/ 	.byte	0x02, 0x4a
        /*00ce*/ 	.byte	0x80
	.zero		1


	//----- nvinfo : EIATTR_SYSCALL_OFFSETS
	.align		4
        /*00d0*/ 	.byte	0x04, 0x46
        /*00d2*/ 	.short	(.L_42 - .L_41)


	//   ....[0]....
.L_41:
        /*00d4*/ 	.word	0x00005cd0


	//----- nvinfo : EIATTR_MBARRIER_INSTR_OFFSETS
	.align		4
.L_42:
        /*00d8*/ 	.byte	0x04, 0x39
        /*00da*/ 	.short	(.L_44 - .L_43)


	//   ....[0]....
.L_43:
        /*00dc*/ 	.word	0x000005a0
        /*00e0*/ 	.word	0x000000ff
        /*00e4*/ 	.word	0x00000000
        /*00e8*/ 	.short	0x0100
        /*00ea*/ 	.byte	0x04
	.zero		1


	//   ....[1]....
        /*00ec*/ 	.word	0x000005b0
        /*00f0*/ 	.word	0x000000ff
        /*00f4*/ 	.word	0x00000018
        /*00f8*/ 	.short	0x0100
        /*00fa*/ 	.byte	0x04
	.zero		1


	//   ....[2]....
        /*00fc*/ 	.word	0x000005c0
        /*0100*/ 	.word	0x000000ff
        /*0104*/ 	.word	0x00000008
        /*0108*/ 	.short	0x0100
        /*010a*/ 	.byte	0x04
	.zero		1


	//   ....[3]....
        /*010c*/ 	.word	0x000005d0
        /*0110*/ 	.word	0x000000ff
        /*0114*/ 	.word	0x00000020
        /*0118*/ 	.short	0x0100
        /*011a*/ 	.byte	0x04
	.zero		1


	//   ....[4]....
        /*011c*/ 	.word	0x000005e0
        /*0120*/ 	.word	0x000000ff
        /*0124*/ 	.word	0x00000010
        /*0128*/ 	.short	0x0100
        /*012a*/ 	.byte	0x04
	.zero		1


	//   ....[5]....
        /*012c*/ 	.word	0x000005f0
        /*0130*/ 	.word	0x000000ff
        /*0134*/ 	.word	0x00000028
        /*0138*/ 	.short	0x0100
        /*013a*/ 	.byte	0x04
	.zero		1


	//   ....[6]....
        /*013c*/ 	.word	0x00000720
        /*0140*/ 	.word	0x000000ff
        /*0144*/ 	.word	0x00000030
        /*0148*/ 	.short	0x0100
        /*014a*/ 	.byte	0x04
	.zero		1


	//   ....[7]....
        /*014c*/ 	.word	0x00000730
        /*0150*/ 	.word	0x000000ff
        /*0154*/ 	.word	0x00000040
        /*0158*/ 	.short	0x0100
        /*015a*/ 	.byte	0x04
	.zero		1


	//   ....[8]....
        /*015c*/ 	.word	0x00000740
        /*0160*/ 	.word	0x000000ff
        /*0164*/ 	.word	0x00000038
        /*0168*/ 	.short	0x0100
        /*016a*/ 	.byte	0x04
	.zero		1


	//   ....[9]....
        /*016c*/ 	.word	0x00000750
        /*0170*/ 	.word	0x000000ff
        /*0174*/ 	.word	0x00000048
        /*0178*/ 	.short	0x0100
        /*017a*/ 	.byte	0x04
	.zero		1


	//   ....[10]....
        /*017c*/ 	.word	0x00000840
        /*0180*/ 	.word	0x000000ff
        /*0184*/ 	.word	0x00000050
        /*0188*/ 	.short	0x0100
        /*018a*/ 	.byte	0x04
	.zero		1


	//   ....[11]....
        /*018c*/ 	.word	0x00000850
        /*0190*/ 	.word	0x000000ff
        /*0194*/ 	.word	0x00000058
        /*0198*/ 	.short	0x0100
        /*019a*/ 	.byte	0x04
	.zero		1


	//   ....[12]....
        /*019c*/ 	.word	0x00000990
        /*01a0*/ 	.word	0x000000ff
        /*01a4*/ 	.word	0x00000060
        /*01a8*/ 	.short	0x0100
        /*01aa*/ 	.byte	0x04
	.zero		1


	//   ....[13]....
        /*01ac*/ 	.word	0x000009a0
        /*01b0*/ 	.word	0x000000ff
        /*01b4*/ 	.word	0x00000070
        /*01b8*/ 	.short	0x0100
        /*01ba*/ 	.byte	0x04
	.zero		1


	//   ....[14]....
        /*01bc*/ 	.word	0x000009b0
        /*01c0*/ 	.word	0x000000ff
        /*01c4*/ 	.word	0x00000068
        /*01c8*/ 	.short	0x0100
        /*01ca*/ 	.byte	0x04
	.zero		1


	//   ....[15]....
        /*01cc*/ 	.word	0x000009c0
        /*01d0*/ 	.word	0x000000ff
        /*01d4*/ 	.word	0x00000078
        /*01d8*/ 	.short	0x0100
        /*01da*/ 	.byte	0x04
	.zero		1


	//   ....[16]....
        /*01dc*/ 	.word	0x00000af0
        /*01e0*/ 	.word	0x000000ff
        /*01e4*/ 	.word	0x00000080
        /*01e8*/ 	.short	0x0100
        /*01ea*/ 	.byte	0x04
	.zero		1


	//   ....[17]....
        /*01ec*/ 	.word	0x00000b00
        /*01f0*/ 	.word	0x000000ff
        /*01f4*/ 	.word	0x000000a0
        /*01f8*/ 	.short	0x0100
        /*01fa*/ 	.byte	0x04
	.zero		1


	//   ....[18]....
        /*01fc*/ 	.word	0x00000b10
        /*0200*/ 	.word	0x000000ff
        /*0204*/ 	.word	0x00000088
        /*0208*/ 	.short	0x0100
        /*020a*/ 	.byte	0x04
	.zero		1


	//   ....[19]....
        /*020c*/ 	.word	0x00000b20
        /*0210*/ 	.word	0x000000ff
        /*0214*/ 	.word	0x000000a8
        /*0218*/ 	.short	0x0100
        /*021a*/ 	.byte	0x04
	.zero		1


	//   ....[20]....
        /*021c*/ 	.word	0x00000b30
        /*0220*/ 	.word	0x000000ff
        /*0224*/ 	.word	0x00000090
        /*0228*/ 	.short	0x0100
        /*022a*/ 	.byte	0x04
	.zero		1


	//   ....[21]....
        /*022c*/ 	.word	0x00000b40
        /*0230*/ 	.word	0x000000ff
        /*0234*/ 	.word	0x000000b0
        /*0238*/ 	.short	0x0100
        /*023a*/ 	.byte	0x04
	.zero		1


	//   ....[22]....
        /*023c*/ 	.word	0x00000b50
        /*0240*/ 	.word	0x000000ff
        /*0244*/ 	.word	0x00000098
        /*0248*/ 	.short	0x0100
        /*024a*/ 	.byte	0x04
	.zero		1


	//   ....[23]....
        /*024c*/ 	.word	0x00000b60
        /*0250*/ 	.word	0x000000ff
        /*0254*/ 	.word	0x000000b8
        /*0258*/ 	.short	0x0100
        /*025a*/ 	.byte	0x04
	.zero		1


	//   ....[24]....
        /*025c*/ 	.word	0x00000c50
        /*0260*/ 	.word	0x000000ff
        /*0264*/ 	.word	0x000000c0
        /*0268*/ 	.short	0x0100
        /*026a*/ 	.byte	0x04
	.zero		1


	//   ....[25]....
        /*026c*/ 	.word	0x00000c60
        /*0270*/ 	.word	0x000000ff
        /*0274*/ 	.word	0x000000d0
        /*0278*/ 	.short	0x0100
        /*027a*/ 	.byte	0x04
	.zero		1


	//   ....[26]....
        /*027c*/ 	.word	0x00000c70
        /*0280*/ 	.word	0x000000ff
        /*0284*/ 	.word	0x000000c8
        /*0288*/ 	.short	0x0100
        /*028a*/ 	.byte	0x04
	.zero		1


	//   ....[27]....
        /*028c*/ 	.word	0x00000c80
        /*0290*/ 	.word	0x000000ff
        /*0294*/ 	.word	0x000000d8
        /*0298*/ 	.short	0x0100
        /*029a*/ 	.byte	0x04
	.zero		1


	//   ....[28]....
        /*029c*/ 	.word	0x00001550
        /*02a0*/ 	.word	0x00000004
        /*02a4*/ 	.word	0x000000d0
        /*02a8*/ 	.short	0x010a
        /*02aa*/ 	.byte	0xff
	.zero		1


	//   ....[29]....
        /*02ac*/ 	.word	0x00001570
        /*02b0*/ 	.word	0x00000004
        /*02b4*/ 	.word	0x000000c0
        /*02b8*/ 	.short	0x0101
        /*02ba*/ 	.byte	0xff
	.zero		1


	//   ....[30]....
        /*02bc*/ 	.word	0x00001650
        /*02c0*/ 	.word	0x000000ff
        /*02c4*/ 	.word	0x00000018
        /*02c8*/ 	.short	0x010a
        /*02ca*/ 	.byte	0x04
	.zero		1


	//   ....[31]....
        /*02cc*/ 	.word	0x000016f0
        /*02d0*/ 	.word	0x000000ff
        /*02d4*/ 	.word	0x00000018
        /*02d8*/ 	.short	0x010a
        /*02da*/ 	.byte	0x39
	.zero		1


	//   ....[32]....
        /*02dc*/ 	.word	0x000017f0
        /*02e0*/ 	.word	0x000000ff
        /*02e4*/ 	.word	0x00000018
        /*02e8*/ 	.short	0x010a
        /*02ea*/ 	.byte	0x04
	.zero		1


	//   ....[33]....
        /*02ec*/ 	.word	0x00001bb0
        /*02f0*/ 	.word	0x000000ff
        /*02f4*/ 	.word	0x00000058
        /*02f8*/ 	.short	0x0101
        /*02fa*/ 	.byte	0x0d
	.zero		1


	//   ....[34]....
        /*02fc*/ 	.word	0x00001bd0
        /*0300*/ 	.word	0x000000ff
        /*0304*/ 	.word	0x00000018
        /*0308*/ 	.short	0x010a
        /*030a*/ 	.byte	0x04
	.zero		1


	//   ....[35]....
        /*030c*/ 	.word	0x00001c50
        /*0310*/ 	.word	0x000000ff
        /*0314*/ 	.word	0x00000018
        /*0318*/ 	.short	0x010a
        /*031a*/ 	.byte	0x39
	.zero		1


	//   ....[36]....
        /*031c*/ 	.word	0x00001d50
        /*0320*/ 	.word	0x000000ff
        /*0324*/ 	.word	0x00000018
        /*0328*/ 	.short	0x010a
        /*032a*/ 	.byte	0x04
	.zero		1


	//   ....[37]....
        /*032c*/ 	.word	0x00002120
        /*0330*/ 	.word	0x00000008
        /*0334*/ 	.word	0x00000060
        /*0338*/ 	.short	0x010a
        /*033a*/ 	.byte	0xff
	.zero		1


	//   ....[38]....
        /*033c*/ 	.word	0x000021e0
        /*0340*/ 	.word	0x00000008
        /*0344*/ 	.word	0x00000000
        /*0348*/ 	.short	0x0101
        /*034a*/ 	.byte	0xff
	.zero		1


	//   ....[39]....
        /*034c*/ 	.word	0x00002740
        /*0350*/ 	.word	0x000000ff
        /*0354*/ 	.word	0x00000000
        /*0358*/ 	.short	0x010a
        /*035a*/ 	.byte	0x04
	.zero		1


	//   ....[40]....
        /*035c*/ 	.word	0x000027d0
        /*0360*/ 	.word	0x000000ff
        /*0364*/ 	.word	0x00000000
        /*0368*/ 	.short	0x010a
        /*036a*/ 	.byte	0x05
	.zero		1


	//   ....[41]....
        /*036c*/ 	.word	0x00002870
        /*0370*/ 	.word	0x00000000
        /*0374*/ 	.word	0x00000000
        /*0378*/ 	.short	0x010a
        /*037a*/ 	.byte	0xff
	.zero		1


	//   ....[42]....
        /*037c*/ 	.word	0x00002990
        /*0380*/ 	.word	0x00000002
        /*0384*/ 	.word	0x000000c0
        /*0388*/ 	.short	0x010a
        /*038a*/ 	.byte	0xff
	.zero		1


	//   ....[43]....
        /*038c*/ 	.word	0x000029f0
        /*0390*/ 	.word	0x00000004
        /*0394*/ 	.word	0x00000000
        /*0398*/ 	.short	0x0101
        /*039a*/ 	.byte	0xff
	.zero		1


	//   ....[44]....
        /*039c*/ 	.word	0x00002a10
        /*03a0*/ 	.word	0x000000ff
        /*03a4*/ 	.word	0x00000070
        /*03a8*/ 	.short	0x010a
        /*03aa*/ 	.byte	0x04
	.zero		1


	//   ....[45]....
        /*03ac*/ 	.word	0x00002b30
        /*03b0*/ 	.word	0x00000002
        /*03b4*/ 	.word	0x00000060
        /*03b8*/ 	.short	0x010a
        /*03ba*/ 	.byte	0xff
	.zero		1


	//   ....[46]....
        /*03bc*/ 	.word	0x00002c40
        /*03c0*/ 	.word	0x00000002
        /*03c4*/ 	.word	0x00000000
        /*03c8*/ 	.short	0x0101
        /*03ca*/ 	.byte	0xff
	.zero		1


	//   ....[47]....
        /*03cc*/ 	.word	0x00002cd0
        /*03d0*/ 	.word	0x000000ff
        /*03d4*/ 	.word	0x00000070
        /*03d8*/ 	.short	0x0106
        /*03da*/ 	.byte	0x04
	.zero		1


	//   ....[48]....
        /*03dc*/ 	.word	0x00002cf0
        /*03e0*/ 	.word	0x000000ff
        /*03e4*/ 	.word	0x00000070
        /*03e8*/ 	.short	0x010a
        /*03ea*/ 	.byte	0x04
	.zero		1


	//   ....[49]....
        /*03ec*/ 	.word	0x00002d80
        /*03f0*/ 	.word	0x000000ff
        /*03f4*/ 	.word	0x00000070
        /*03f8*/ 	.short	0x0106
        /*03fa*/ 	.byte	0x07
	.zero		1


	//   ....[50]....
        /*03fc*/ 	.word	0x00002dc0
        /*0400*/ 	.word	0x00000000
        /*0404*/ 	.word	0x00000070
        /*0408*/ 	.short	0x010a
        /*040a*/ 	.byte	0xff
	.zero		1


	//   ....[51]....
        /*040c*/ 	.word	0x00003300
        /*0410*/ 	.word	0x00000000
        /*0414*/ 	.word	0x00000060
        /*0418*/ 	.short	0x010a
        /*041a*/ 	.byte	0xff
	.zero		1


	//   ....[52]....
        /*041c*/ 	.word	0x00003440
        /*0420*/ 	.word	0x00000003
        /*0424*/ 	.word	0x00000000
        /*0428*/ 	.short	0x0101
        /*042a*/ 	.byte	0xff
	.zero		1


	//   ....[53]....
        /*042c*/ 	.word	0x00003450
        /*0430*/ 	.word	0x000000ff
        /*0434*/ 	.word	0x00000000
        /*0438*/ 	.short	0x010a
        /*043a*/ 	.byte	0x04
	.zero		1


	//   ....[54]....
        /*043c*/ 	.word	0x00003460
        /*0440*/ 	.word	0x000000ff
        /*0444*/ 	.word	0x000000a0
        /*0448*/ 	.short	0x010a
        /*044a*/ 	.byte	0x07
	.zero		1


	//   ....[55]....
        /*044c*/ 	.word	0x00003530
        /*0450*/ 	.word	0x000000ff
        /*0454*/ 	.word	0x00000000
        /*0458*/ 	.short	0x010a
        /*045a*/ 	.byte	0x05
	.zero		1


	//   ....[56]....
        /*045c*/ 	.word	0x00003680
        /*0460*/ 	.word	0x000000ff
        /*0464*/ 	.word	0x00000000
        /*0468*/ 	.short	0x010a
        /*046a*/ 	.byte	0x07
	.zero		1


	//   ....[57]....
        /*046c*/ 	.word	0x00003e00
        /*0470*/ 	.word	0x000000ff
        /*0474*/ 	.word	0x00000000
        /*0478*/ 	.short	0x010a
        /*047a*/ 	.byte	0x04
	.zero		1


	//   ....[58]....
        /*047c*/ 	.word	0x00003ea0
        /*0480*/ 	.word	0x000000ff
        /*0484*/ 	.word	0x00000000
        /*0488*/ 	.short	0x010a
        /*048a*/ 	.byte	0x05
	.zero		1


	//   ....[59]....
        /*048c*/ 	.word	0x00003f30
        /*0490*/ 	.word	0x000000ff
        /*0494*/ 	.word	0x00000000
        /*0498*/ 	.short	0x010a
        /*049a*/ 	.byte	0x05
	.zero		1


	//   ....[60]....
        /*049c*/ 	.word	0x00003fc0
        /*04a0*/ 	.word	0x000000ff
        /*04a4*/ 	.word	0x00000000
        /*04a8*/ 	.short	0x010a
        /*04aa*/ 	.byte	0x04
	.zero		1


	//   ....[61]....
        /*04ac*/ 	.word	0x00004400
        /*04b0*/ 	.word	0x00000000
        /*04b4*/ 	.word	0x00000060
        /*04b8*/ 	.short	0x010a
        /*04ba*/ 	.byte	0xff
	.zero		1


	//   ....[62]....
        /*04bc*/ 	.word	0x000044e0
        /*04c0*/ 	.word	0x00000000
        /*04c4*/ 	.word	0x00000000
        /*04c8*/ 	.short	0x0101
        /*04ca*/ 	.byte	0xff
	.zero		1


	//   ....[63]....
        /*04cc*/ 	.word	0x00004800
        /*04d0*/ 	.word	0x000000ff
        /*04d4*/ 	.word	0x00000058
        /*04d8*/ 	.short	0x010a
        /*04da*/ 	.byte	0x07
	.zero		1


	//   ....[64]....
        /*04dc*/ 	.word	0x000049e0
        /*04e0*/ 	.word	0x000000ff
        /*04e4*/ 	.word	0x00000040
        /*04e8*/ 	.short	0x010a
        /*04ea*/ 	.byte	0x04
	.zero		1


	//   ....[65]....
        /*04ec*/ 	.word	0x00004ce0
        /*04f0*/ 	.word	0x000000ff
        /*04f4*/ 	.word	0x00000030
        /*04f8*/ 	.short	0x010b
        /*04fa*/ 	.byte	0x04
	.zero		1


	//   ....[66]....
        /*04fc*/ 	.word	0x00004d20
        /*0500*/ 	.word	0x000000ff
        /*0504*/ 	.word	0x00000000
        /*0508*/ 	.short	0x0101
        /*050a*/ 	.byte	0x05
	.zero		1


	//   ....[67]....
        /*050c*/ 	.word	0x00004da0
        /*0510*/ 	.word	0x000000ff
        /*0514*/ 	.word	0x00000000
        /*0518*/ 	.short	0x010a
        /*051a*/ 	.byte	0x04
	.zero		1


	//   ....[68]....
        /*051c*/ 	.word	0x00004e40
        /*0520*/ 	.word	0x00000000
        /*0524*/ 	.word	0x00000000
        /*0528*/ 	.short	0x010a
        /*052a*/ 	.byte	0xff
	.zero		1


	//   ....[69]....
        /*052c*/ 	.word	0x00005110
        /*0530*/ 	.word	0x00000000
        /*0534*/ 	.word	0x00000060
        /*0538*/ 	.short	0x010a
        /*053a*/ 	.byte	0xff
	.zero		1


	//   ....[70]....
        /*053c*/ 	.word	0x00005200
        /*0540*/ 	.word	0x00000000
        /*0544*/ 	.word	0x00000000
        /*0548*/ 	.short	0x0101
        /*054a*/ 	.byte	0xff
	.zero		1


	//   ....[71]....
        /*054c*/ 	.word	0x00005940
        /*0550*/ 	.word	0x000000ff
        /*0554*/ 	.word	0x00000030
        /*0558*/ 	.short	0x010a
        /*055a*/ 	.byte	0x05
	.zero		1


	//   ....[72]....
        /*055c*/ 	.word	0x000059b0
        /*0560*/ 	.word	0x00000008
        /*0564*/ 	.word	0x00000080
        /*0568*/ 	.short	0x010a
        /*056a*/ 	.byte	0x26
	.zero		1


	//   ....[73]....
        /*056c*/ 	.word	0x00005a70
        /*0570*/ 	.word	0x000000ff
        /*0574*/ 	.word	0x00000030
        /*0578*/ 	.short	0x010a
        /*057a*/ 	.byte	0x05
	.zero		1


	//   ....[74]....
        /*057c*/ 	.word	0x00005bb0
        /*0580*/ 	.word	0x00000008
        /*0584*/ 	.word	0x00000080
        /*0588*/ 	.short	0x010a
        /*058a*/ 	.byte	0x26
	.zero		1


	//   ....[75]....
        /*058c*/ 	.word	0x00005e00
        /*0590*/ 	.word	0x000000ff
        /*0594*/ 	.word	0x00000000
        /*0598*/ 	.short	0x0101
        /*059a*/ 	.byte	0x04
	.zero		1


	//   ....[76]....
        /*059c*/ 	.word	0x00006160
        /*05a0*/ 	.word	0x000000ff
        /*05a4*/ 	.word	0x00000000
        /*05a8*/ 	.short	0x0101
        /*05aa*/ 	.byte	0x04
	.zero		1


	//   ....[77]....
        /*05ac*/ 	.word	0x00006410
        /*05b0*/ 	.word	0x00000004
        /*05b4*/ 	.word	0x000000d0
        /*05b8*/ 	.short	0x010a
        /*05ba*/ 	.byte	0xff
	.zero		1


	//   ....[78]....
        /*05bc*/ 	.word	0x00006470
        /*05c0*/ 	.word	0x00000004
        /*05c4*/ 	.word	0x00000018
        /*05c8*/ 	.short	0x010a
        /*05ca*/ 	.byte	0xff
	.zero		1


	//   ....[79]....
        /*05cc*/ 	.word	0x000064d0
        /*05d0*/ 	.word	0x00000004
        /*05d4*/ 	.word	0x00000018
        /*05d8*/ 	.short	0x010a
        /*05da*/ 	.byte	0xff
	.zero		1


	//   ....[80]....
        /*05dc*/ 	.word	0x00006520
        /*05e0*/ 	.word	0x00000008
        /*05e4*/ 	.word	0x00000060
        /*05e8*/ 	.short	0x010a
        /*05ea*/ 	.byte	0xff
	.zero		1


	//   ....[81]....
        /*05ec*/ 	.word	0x00006580
        /*05f0*/ 	.word	0x00000000
        /*05f4*/ 	.word	0x00000000
        /*05f8*/ 	.short	0x010a
        /*05fa*/ 	.byte	0xff
	.zero		1


	//   ....[82]....
        /*05fc*/ 	.word	0x000065e0
        /*0600*/ 	.word	0x00000000
        /*0604*/ 	.word	0x00000000
        /*0608*/ 	.short	0x010a
        /*060a*/ 	.byte	0xff
	.zero		1


	//   ....[83]....
        /*060c*/ 	.word	0x00006630
        /*0610*/ 	.word	0x00000002
        /*0614*/ 	.word	0x000000c0
        /*0618*/ 	.short	0x010a
        /*061a*/ 	.byte	0xff
	.zero		1


	//   ....[84]....
        /*061c*/ 	.word	0x00006690
        /*0620*/ 	.word	0x00000002
        /*0624*/ 	.word	0x00000070
        /*0628*/ 	.short	0x010a
        /*062a*/ 	.byte	0xff
	.zero		1


	//   ....[85]....
        /*062c*/ 	.word	0x000066e0
        /*0630*/ 	.word	0x00000002
        /*0634*/ 	.word	0x00000060
        /*0638*/ 	.short	0x010a
        /*063a*/ 	.byte	0xff
	.zero		1


	//   ....[86]....
        /*063c*/ 	.word	0x00006740
        /*0640*/ 	.word	0x00000000
        /*0644*/ 	.word	0x00000070
        /*0648*/ 	.short	0x010a
        /*064a*/ 	.byte	0xff
	.zero		1


	//   ....[87]....
        /*064c*/ 	.word	0x00006790
        /*0650*/ 	.word	0x00000000
        /*0654*/ 	.word	0x00000060
        /*0658*/ 	.short	0x010a
        /*065a*/ 	.byte	0xff
	.zero		1


	//   ....[88]....
        /*065c*/ 	.word	0x00006800
        /*0660*/ 	.word	0x00000003
        /*0664*/ 	.word	0x000000a0
        /*0668*/ 	.short	0x010a
        /*066a*/ 	.byte	0xff
	.zero		1


	//   ....[89]....
        /*066c*/ 	.word	0x00006860
        /*0670*/ 	.word	0x00000000
        /*0674*/ 	.word	0x00000000
        /*0678*/ 	.short	0x010a
        /*067a*/ 	.byte	0xff
	.zero		1


	//   ....[90]....
        /*067c*/ 	.word	0x000068c0
        /*0680*/ 	.word	0x00000000
        /*0684*/ 	.word	0x00000000
        /*0688*/ 	.short	0x010a
        /*068a*/ 	.byte	0xff
	.zero		1


	//   ....[91]....
        /*068c*/ 	.word	0x00006920
        /*0690*/ 	.word	0x00000000
        /*0694*/ 	.word	0x00000000
        /*0698*/ 	.short	0x010a
        /*069a*/ 	.byte	0xff
	.zero		1


	//   ....[92]....
        /*069c*/ 	.word	0x00006980
        /*06a0*/ 	.word	0x00000000
        /*06a4*/ 	.word	0x00000000
        /*06a8*/ 	.short	0x010a
        /*06aa*/ 	.byte	0xff
	.zero		1


	//   ....[93]....
        /*06ac*/ 	.word	0x000069e0
        /*06b0*/ 	.word	0x00000000
        /*06b4*/ 	.word	0x00000000
        /*06b8*/ 	.short	0x010a
        /*06ba*/ 	.byte	0xff
	.zero		1


	//   ....[94]....
        /*06bc*/ 	.word	0x00006a30
        /*06c0*/ 	.word	0x00000000
        /*06c4*/ 	.word	0x00000060
        /*06c8*/ 	.short	0x010a
        /*06ca*/ 	.byte	0xff
	.zero		1


	//   ....[95]....
        /*06cc*/ 	.word	0x00006a90
        /*06d0*/ 	.word	0x00000000
        /*06d4*/ 	.word	0x00000058
        /*06d8*/ 	.short	0x010a
        /*06da*/ 	.byte	0xff
	.zero		1


	//   ....[96]....
        /*06dc*/ 	.word	0x00006af0
        /*06e0*/ 	.word	0x00000000
        /*06e4*/ 	.word	0x00000040
        /*06e8*/ 	.short	0x010a
        /*06ea*/ 	.byte	0xff
	.zero		1


	//   ....[97]....
        /*06ec*/ 	.word	0x00006b50
        /*06f0*/ 	.word	0x00000000
        /*06f4*/ 	.word	0x00000000
        /*06f8*/ 	.short	0x010a
        /*06fa*/ 	.byte	0xff
	.zero		1


	//   ....[98]....
        /*06fc*/ 	.word	0x00006ba0
        /*0700*/ 	.word	0x00000000
        /*0704*/ 	.word	0x00000060
        /*0708*/ 	.short	0x010a
        /*070a*/ 	.byte	0xff
	.zero		1


	//   ....[99]....
        /*070c*/ 	.word	0x00006c00
        /*0710*/ 	.word	0x00000000
        /*0714*/ 	.word	0x00000030
        /*0718*/ 	.short	0x010a
        /*071a*/ 	.byte	0xff
	.zero		1


	//   ....[100]....
        /*071c*/ 	.word	0x00006c60
        /*0720*/ 	.word	0x00000000
        /*0724*/ 	.word	0x00000080
        /*0728*/ 	.short	0x010a
        /*072a*/ 	.byte	0xff
	.zero		1


	//----- nvinfo : EIATTR_NUM_MBARRIERS
	.align		4
.L_44:
        /*072c*/ 	.byte	0x03, 0x38
        /*072e*/ 	.short	0x001c


	//----- nvinfo : EIATTR_EXIT_INSTR_OFFSETS
	.align		4
        /*0730*/ 	.byte	0x04, 0x1c
        /*0732*/ 	.short	(.L_46 - .L_45)


	//   ....[0]....
.L_45:
        /*0734*/ 	.word	0x000028a0


	//   ....[1]....
        /*0738*/ 	.word	0x00002d90


	//   ....[2]....
        /*073c*/ 	.word	0x00002df0


	//   ....[3]....
        /*0740*/ 	.word	0x00004230


	//   ....[4]....
        /*0744*/ 	.word	0x00004e70


	//   ....[5]....
        /*0748*/ 	.word	0x00004eb0


	//   ....[6]....
        /*074c*/ 	.word	0x00006340


	//   ....[7]....
        /*0750*/ 	.word	0x000063b0


	//   ....[8]....
        /*0754*/ 	.word	0x000063e0


	//   ....[9]....
        /*0758*/ 	.word	0x00006400


	//----- nvinfo : EIATTR_MAX_THREADS
	.align		4
.L_46:
        /*075c*/ 	.byte	0x04, 0x05
        /*075e*/ 	.short	(.L_48 - .L_47)
.L_47:
        /*0760*/ 	.word	0x00000100
        /*0764*/ 	.word	0x00000001
        /*0768*/ 	.word	0x00000001


	//----- nvinfo : EIATTR_CRS_STACK_SIZE
	.align		4
.L_48:
        /*076c*/ 	.byte	0x04, 0x1e
        /*076e*/ 	.short	(.L_50 - .L_49)
.L_49:
        /*0770*/ 	.word	0x00000000


	//----- nvinfo : EIATTR_CBANK_PARAM_SIZE
	.align		4
.L_50:
        /*0774*/ 	.byte	0x03, 0x19
        /*0776*/ 	.short	0x0800


	//----- nvinfo : EIATTR_PARAM_CBANK
	.align		4
        /*0778*/ 	.byte	0x04, 0x0a
        /*077a*/ 	.short	(.L_52 - .L_51)
	.align		4
.L_51:
        /*077c*/ 	.word	index@(.nv.constant0._ZN7cutlass13device_kernelINS_4gemm6kernel13GemmUniversalIN4cute5tupleIJiiiiEEENS1_10collective13CollectiveMmaINS1_35MainloopSm100TmaUmmaWarpSpecializedILi3ELi2ELi4ENS5_IJNS4_1CILi1EEESB_SB_EEEEENS5_IJNSA_ILi128EEENSA_ILi8EEENSA_ILi256EEEEEENS_10bfloat16_tENS5_IJlSB_lEEESI_SJ_NS4_8TiledMMAINS4_8MMA_AtomIJNS4_20SM100_MMA_F16BF16_SSISI_SI_fLi128ELi8ELNS4_4UMMA5MajorE0ELSO_0ELNSN_7ScaleInE0ELSP_0EEEEEENS4_6LayoutISC_NS5_IJNSA_ILi0EEEST_ST_EEEEENS5_IJNS4_10UnderscoreESW_SW_EEEEENS4_13SM90_TMA_LOADENS4_14ComposedLayoutINS4_7SwizzleILi3ELi4ELi3EEENS4_18smem_ptr_flag_bitsILi16EEENSS_INS5_IJSF_NSA_ILi64EEEEEENS5_IJS15_SB_EEEEEEEvNS4_8identityESZ_S19_vS1A_EENS_8epilogue10collective18CollectiveEpilogueINS1C_23Sm100TmaWarpSpecializedILi2ELi1ELi8ELb1ELb0EEEJSH_NS5_IJNSS_ISE_SB_EENSS_ISF_SB_EEEEESI_SJ_SI_SJ_NS1C_6fusion15FusionCallbacksIS1G_NS1K_17LinearCombinationISI_fSI_fLNS_15FloatRoundStyleE2EEESH_S1J_JEEENS4_5SM1004TMEM4LOAD25SM100_TMEM_LOAD_32dp32b8xESZ_NS10_INS11_ILi0ELi4ELi3EEES14_NSS_INS5_IJSF_SF_EEENS5_IJSF_SB_EEEEEEENS4_39AutoVectorizingCopyWithAssumedAlignmentILi128EEENS4_14SM90_TMA_STOREES1Y_S20_S20_EEEvvEEEEvNT_6ParamsE)
        /*0780*/ 	.short	0x0380
        /*0782*/ 	.short	0x0800


	//----- nvinfo : EIATTR_SW_WAR
	.align		4
.L_52:
        /*0784*/ 	.byte	0x04, 0x36
        /*0786*/ 	.short	(.L_54 - .L_53)
.L_53:
        /*0788*/ 	.word	0x00000008
.L_54:


//--------------------- .nv.callgraph             --------------------------
	.section	.nv.callgraph,"",@"SHT_CUDA_CALLGRAPH"
	.align	4
	.sectionentsize	8
	.align		4
        /*0000*/ 	.word	0x00000000
	.align		4
        /*0004*/ 	.word	0xffffffff
	.align		4
        /*0008*/ 	.word	index@(_ZN7cutlass13device_kernelINS_4gemm6kernel13GemmUniversalIN4cute5tupleIJiiiiEEENS1_10collective13CollectiveMmaINS1_35MainloopSm100TmaUmmaWarpSpecializedILi3ELi2ELi4ENS5_IJNS4_1CILi1EEESB_SB_EEEEENS5_IJNSA_ILi128EEENSA_ILi8EEENSA_ILi256EEEEEENS_10bfloat16_tENS5_IJlSB_lEEESI_SJ_NS4_8TiledMMAINS4_8MMA_AtomIJNS4_20SM100_MMA_F16BF16_SSISI_SI_fLi128ELi8ELNS4_4UMMA5MajorE0ELSO_0ELNSN_7ScaleInE0ELSP_0EEEEEENS4_6LayoutISC_NS5_IJNSA_ILi0EEEST_ST_EEEEENS5_IJNS4_10UnderscoreESW_SW_EEEEENS4_13SM90_TMA_LOADENS4_14ComposedLayoutINS4_7SwizzleILi3ELi4ELi3EEENS4_18smem_ptr_flag_bitsILi16EEENSS_INS5_IJSF_NSA_ILi64EEEEEENS5_IJS15_SB_EEEEEEEvNS4_8identityESZ_S19_vS1A_EENS_8epilogue10collective18CollectiveEpilogueINS1C_23Sm100TmaWarpSpecializedILi2ELi1ELi8ELb1ELb0EEEJSH_NS5_IJNSS_ISE_SB_EENSS_ISF_SB_EEEEESI_SJ_SI_SJ_NS1C_6fusion15FusionCallbacksIS1G_NS1K_17LinearCombinationISI_fSI_fLNS_15FloatRoundStyleE2EEESH_S1J_JEEENS4_5SM1004TMEM4LOAD25SM100_TMEM_LOAD_32dp32b8xESZ_NS10_INS11_ILi0ELi4ELi3EEES14_NSS_INS5_IJSF_SF_EEENS5_IJSF_SB_EEEEEEENS4_39AutoVectorizingCopyWithAssumedAlignmentILi128EEENS4_14SM90_TMA_STOREES1Y_S20_S20_EEEvvEEEEvNT_6ParamsE)
	.align		4
        /*000c*/ 	.word	index@(__assertfail)
	.align		4
        /*0010*/ 	.word	0x00000000
	.align		4
        /*0014*/ 	.word	0xfffffffe
	.align		4
        /*0018*/ 	.word	0x00000000
	.align		4
        /*001c*/ 	.word	0xfffffffd
	.align		4
        /*0020*/ 	.word	0x00000000
	.align		4
        /*0024*/ 	.word	0xfffffffc


//--------------------- .nv.constant4             --------------------------
	.section	.nv.constant4,"a",@progbits
	.align	8
	.align		8
.nv.constant4:
        /*0000*/ 	.dword	__assertfail
	.align		8
        /*0008*/ 	.dword	__unnamed_1
	.align		8
        /*0010*/ 	.dword	_ZN40_INTERNAL_6c68557c_4_k_cu_def88acc_111074cuda3std3__45__cpo5beginE
	.align		8
        /*0018*/ 	.dword	_ZN40_INTERNAL_6c68557c_4_k_cu_def88acc_111074cuda3std3__45__cpo3endE
	.align		8
        /*0020*/ 	.dword	_ZN40_INTERNAL_6c68557c_4_k_cu_def88acc_111074cuda3std3__45__cpo6cbeginE
	.align		8
        /*0028*/ 	.dword	_ZN40_INTERNAL_6c68557c_4_k_cu_def88acc_111074cuda3std3__45__cpo4cendE
	.align		8
        /*0030*/ 	.dword	_ZN40_INTERNAL_6c68557c_4_k_cu_def88acc_111074cuda3std3__442_GLOBAL__N__6c68557c_4_k_cu_def88acc_111076ignoreE
	.align		8
        /*0038*/ 	.dword	_ZN40_INTERNAL_6c68557c_4_k_cu_def88acc_111074cuda3std3__419piecewise_constructE
	.align		8
        /*0040*/ 	.dword	_ZN40_INTERNAL_6c68557c_4_k_cu_def88acc_111074cuda3std3__48in_placeE
	.align		8
        /*0048*/ 	.dword	_ZN40_INTERNAL_6c68557c_4_k_cu_def88acc_111074cuda3std6ranges3__45__cpo4swapE
	.align		8
        /*0050*/ 	.dword	_ZN40_INTERNAL_6c68557c_4_k_cu_def88acc_111074cuda3std6ranges3__45__cpo9iter_moveE
	.align		8
        /*0058*/ 	.dword	_ZN40_INTERNAL_6c68557c_4_k_cu_def88acc_111074cute7productE
	.align		8
        /*0060*/ 	.dword	_ZN40_INTERNAL_6c68557c_4_k_cu_def88acc_111074cute1_E
	.align		8
        /*0068*/ 	.dword	$str$25
	.align		8
        /*0070*/ 	.dword	$str$26


//--------------------- .text._ZN7cutlass13device_kernelINS_4gemm6kernel13GemmUniversalIN4cute5tupleIJiiiiEEENS1_10collective13CollectiveMmaINS1_35MainloopSm100TmaUmmaWarpSpecializedILi3ELi2ELi4ENS5_IJNS4_1CILi1EEESB_SB_EEEEENS5_IJNSA_ILi128EEENSA_ILi8EEENSA_ILi256EEEEEENS_10bfloat16_tENS5_IJlSB_lEEESI_SJ_NS4_8TiledMMAINS4_8MMA_AtomIJNS4_20SM100_MMA_F16BF16_SSISI_SI_fLi128ELi8ELNS4_4UMMA5MajorE0ELSO_0ELNSN_7ScaleInE0ELSP_0EEEEEENS4_6LayoutISC_NS5_IJNSA_ILi0EEEST_ST_EEEEENS5_IJNS4_10UnderscoreESW_SW_EEEEENS4_13SM90_TMA_LOADENS4_14ComposedLayoutINS4_7SwizzleILi3ELi4ELi3EEENS4_18smem_ptr_flag_bitsILi16EEENSS_INS5_IJSF_NSA_ILi64EEEEEENS5_IJS15_SB_EEEEEEEvNS4_8identityESZ_S19_vS1A_EENS_8epilogue10collective18CollectiveEpilogueINS1C_23Sm100TmaWarpSpecializedILi2ELi1ELi8ELb1ELb0EEEJSH_NS5_IJNSS_ISE_SB_EENSS_ISF_SB_EEEEESI_SJ_SI_SJ_NS1C_6fusion15FusionCallbacksIS1G_NS1K_17LinearCombinationISI_fSI_fLNS_15FloatRoundStyleE2EEESH_S1J_JEEENS4_5SM1004TMEM4LOAD25SM100_TMEM_LOAD_32dp32b8xESZ_NS10_INS11_ILi0ELi4ELi3EEES14_NSS_INS5_IJSF_SF_EEENS5_IJSF_SB_EEEEEEENS4_39AutoVectorizingCopyWithAssumedAlignmentILi128EEENS4_14SM90_TMA_STOREES1Y_S20_S20_EEEvvEEEEvNT_6ParamsE --------------------------
	.section	.text._ZN7cutlass13device_kernelINS_4gemm6kernel13GemmUniversalIN4cute5tupleIJiiiiEEENS1_10collective13CollectiveMmaINS1_35MainloopSm100TmaUmmaWarpSpecializedILi3ELi2ELi4ENS5_IJNS4_1CILi1EEESB_SB_EEEEENS5_IJNSA_ILi128EEENSA_ILi8EEENSA_ILi256EEEEEENS_10bfloat16_tENS5_IJlSB_lEEESI_SJ_NS4_8TiledMMAINS4_8MMA_AtomIJNS4_20SM100_MMA_F16BF16_SSISI_SI_fLi128ELi8ELNS4_4UMMA5MajorE0ELSO_0ELNSN_7ScaleInE0ELSP_0EEEEEENS4_6LayoutISC_NS5_IJNSA_ILi0EEEST_ST_EEEEENS5_IJNS4_10UnderscoreESW_SW_EEEEENS4_13SM90_TMA_LOADENS4_14ComposedLayoutINS4_7SwizzleILi3ELi4ELi3EEENS4_18smem_ptr_flag_bitsILi16EEENSS_INS5_IJSF_NSA_ILi64EEEEEENS5_IJS15_SB_EEEEEEEvNS4_8identityESZ_S19_vS1A_EENS_8epilogue10collective18CollectiveEpilogueINS1C_23Sm100TmaWarpSpecializedILi2ELi1ELi8ELb1ELb0EEEJSH_NS5_IJNSS_ISE_SB_EENSS_ISF_SB_EEEEESI_SJ_SI_SJ_NS1C_6fusion15FusionCallbacksIS1G_NS1K_17LinearCombinationISI_fSI_fLNS_15FloatRoundStyleE2EEESH_S1J_JEEENS4_5SM1004TMEM4LOAD25SM100_TMEM_LOAD_32dp32b8xESZ_NS10_INS11_ILi0ELi4ELi3EEES14_NSS_INS5_IJSF_SF_EEENS5_IJSF_SB_EEEEEEENS4_39AutoVectorizingCopyWithAssumedAlignmentILi128EEENS4_14SM90_TMA_STOREES1Y_S20_S20_EEEvvEEEEvNT_6ParamsE,"ax",@progbits
	.align	128
.text._ZN7cutlass13device_kernelINS_4gemm6kernel13GemmUniversalIN4cute5tupleIJiiiiEEENS1_10collective13CollectiveMmaINS1_35MainloopSm100TmaUmmaWarpSpecializedILi3ELi2ELi4ENS5_IJNS4_1CILi1EEESB_SB_EEEEENS5_IJNSA_ILi128EEENSA_ILi8EEENSA_ILi256EEEEEENS_10bfloat16_tENS5_IJlSB_lEEESI_SJ_NS4_8TiledMMAINS4_8MMA_AtomIJNS4_20SM100_MMA_F16BF16_SSISI_SI_fLi128ELi8ELNS4_4UMMA5MajorE0ELSO_0ELNSN_7ScaleInE0ELSP_0EEEEEENS4_6LayoutISC_NS5_IJNSA_ILi0EEEST_ST_EEEEENS5_IJNS4_10UnderscoreESW_SW_EEEEENS4_13SM90_TMA_LOADENS4_14ComposedLayoutINS4_7SwizzleILi3ELi4ELi3EEENS4_18smem_ptr_flag_bitsILi16EEENSS_INS5_IJSF_NSA_ILi64EEEEEENS5_IJS15_SB_EEEEEEEvNS4_8identityESZ_S19_vS1A_EENS_8epilogue10collective18CollectiveEpilogueINS1C_23Sm100TmaWarpSpecializedILi2ELi1ELi8ELb1ELb0EEEJSH_NS5_IJNSS_ISE_SB_EENSS_ISF_SB_EEEEESI_SJ_SI_SJ_NS1C_6fusion15FusionCallbacksIS1G_NS1K_17LinearCombinationISI_fSI_fLNS_15FloatRoundStyleE2EEESH_S1J_JEEENS4_5SM1004TMEM4LOAD25SM100_TMEM_LOAD_32dp32b8xESZ_NS10_INS11_ILi0ELi4ELi3EEES14_NSS_INS5_IJSF_SF_EEENS5_IJSF_SB_EEEEEEENS4_39AutoVectorizingCopyWithAssumedAlignmentILi128EEENS4_14SM90_TMA_STOREES1Y_S20_S20_EEEvvEEEEvNT_6ParamsE:
        .type           _ZN7cutlass13device_kernelINS_4gemm6kernel13GemmUniversalIN4cute5tupleIJiiiiEEENS1_10collective13CollectiveMmaINS1_35MainloopSm100TmaUmmaWarpSpecializedILi3ELi2ELi4ENS5_IJNS4_1CILi1EEESB_SB_EEEEENS5_IJNSA_ILi128EEENSA_ILi8EEENSA_ILi256EEEEEENS_10bfloat16_tENS5_IJlSB_lEEESI_SJ_NS4_8TiledMMAINS4_8MMA_AtomIJNS4_20SM100_MMA_F16BF16_SSISI_SI_fLi128ELi8ELNS4_4UMMA5MajorE0ELSO_0ELNSN_7ScaleInE0ELSP_0EEEEEENS4_6LayoutISC_NS5_IJNSA_ILi0EEEST_ST_EEEEENS5_IJNS4_10UnderscoreESW_SW_EEEEENS4_13SM90_TMA_LOADENS4_14ComposedLayoutINS4_7SwizzleILi3ELi4ELi3EEENS4_18smem_ptr_flag_bitsILi16EEENSS_INS5_IJSF_NSA_ILi64EEEEEENS5_IJS15_SB_EEEEEEEvNS4_8identityESZ_S19_vS1A_EENS_8epilogue10collective18CollectiveEpilogueINS1C_23Sm100TmaWarpSpecializedILi2ELi1ELi8ELb1ELb0EEEJSH_NS5_IJNSS_ISE_SB_EENSS_ISF_SB_EEEEESI_SJ_SI_SJ_NS1C_6fusion15FusionCallbacksIS1G_NS1K_17LinearCombinationISI_fSI_fLNS_15FloatRoundStyleE2EEESH_S1J_JEEENS4_5SM1004TMEM4LOAD25SM100_TMEM_LOAD_32dp32b8xESZ_NS10_INS11_ILi0ELi4ELi3EEES14_NSS_INS5_IJSF_SF_EEENS5_IJSF_SB_EEEEEEENS4_39AutoVectorizingCopyWithAssumedAlignmentILi128EEENS4_14SM90_TMA_STOREES1Y_S20_S20_EEEvvEEEEvNT_6ParamsE,@function
        .size           _ZN7cutlass13device_kernelINS_4gemm6kernel13GemmUniversalIN4cute5tupleIJiiiiEEENS1_10collective13CollectiveMmaINS1_35MainloopSm100TmaUmmaWarpSpecializedILi3ELi2ELi4ENS5_IJNS4_1CILi1EEESB_SB_EEEEENS5_IJNSA_ILi128EEENSA_ILi8EEENSA_ILi256EEEEEENS_10bfloat16_tENS5_IJlSB_lEEESI_SJ_NS4_8TiledMMAINS4_8MMA_AtomIJNS4_20SM100_MMA_F16BF16_SSISI_SI_fLi128ELi8ELNS4_4UMMA5MajorE0ELSO_0ELNSN_7ScaleInE0ELSP_0EEEEEENS4_6LayoutISC_NS5_IJNSA_ILi0EEEST_ST_EEEEENS5_IJNS4_10UnderscoreESW_SW_EEEEENS4_13SM90_TMA_LOADENS4_14ComposedLayoutINS4_7SwizzleILi3ELi4ELi3EEENS4_18smem_ptr_flag_bitsILi16EEENSS_INS5_IJSF_NSA_ILi64EEEEEENS5_IJS15_SB_EEEEEEEvNS4_8identityESZ_S19_vS1A_EENS_8epilogue10collective18CollectiveEpilogueINS1C_23Sm100TmaWarpSpecializedILi2ELi1ELi8ELb1ELb0EEEJSH_NS5_IJNSS_ISE_SB_EENSS_ISF_SB_EEEEESI_SJ_SI_SJ_NS1C_6fusion15FusionCallbacksIS1G_NS1K_17LinearCombinationISI_fSI_fLNS_15FloatRoundStyleE2EEESH_S1J_JEEENS4_5SM1004TMEM4LOAD25SM100_TMEM_LOAD_32dp32b8xESZ_NS10_INS11_ILi0ELi4ELi3EEES14_NSS_INS5_IJSF_SF_EEENS5_IJSF_SB_EEEEEEENS4_39AutoVectorizingCopyWithAssumedAlignmentILi128EEENS4_14SM90_TMA_STOREES1Y_S20_S20_EEEvvEEEEvNT_6ParamsE,(.L_x_135 - _ZN7cutlass13device_kernelINS_4gemm6kernel13GemmUniversalIN4cute5tupleIJiiiiEEENS1_10collective13CollectiveMmaINS1_35MainloopSm100TmaUmmaWarpSpecializedILi3ELi2ELi4ENS5_IJNS4_1CILi1EEESB_SB_EEEEENS5_IJNSA_ILi128EEENSA_ILi8EEENSA_ILi256EEEEEENS_10bfloat16_tENS5_IJlSB_lEEESI_SJ_NS4_8TiledMMAINS4_8MMA_AtomIJNS4_20SM100_MMA_F16BF16_SSISI_SI_fLi128ELi8ELNS4_4UMMA5MajorE0ELSO_0ELNSN_7ScaleInE0ELSP_0EEEEEENS4_6LayoutISC_NS5_IJNSA_ILi0EEEST_ST_EEEEENS5_IJNS4_10UnderscoreESW_SW_EEEEENS4_13SM90_TMA_LOADENS4_14ComposedLayoutINS4_7SwizzleILi3ELi4ELi3EEENS4_18smem_ptr_flag_bitsILi16EEENSS_INS5_IJSF_NSA_ILi64EEEEEENS5_IJS15_SB_EEEEEEEvNS4_8identityESZ_S19_vS1A_EENS_8epilogue10collective18CollectiveEpilogueINS1C_23Sm100TmaWarpSpecializedILi2ELi1ELi8ELb1ELb0EEEJSH_NS5_IJNSS_ISE_SB_EENSS_ISF_SB_EEEEESI_SJ_SI_SJ_NS1C_6fusion15FusionCallbacksIS1G_NS1K_17LinearCombinationISI_fSI_fLNS_15FloatRoundStyleE2EEESH_S1J_JEEENS4_5SM1004TMEM4LOAD25SM100_TMEM_LOAD_32dp32b8xESZ_NS10_INS11_ILi0ELi4ELi3EEES14_NSS_INS5_IJSF_SF_EEENS5_IJSF_SB_EEEEEEENS4_39AutoVectorizingCopyWithAssumedAlignmentILi128EEENS4_14SM90_TMA_STOREES1Y_S20_S20_EEEvvEEEEvNT_6ParamsE)
        .other          _ZN7cutlass13device_kernelINS_4gemm6kernel13GemmUniversalIN4cute5tupleIJiiiiEEENS1_10collective13CollectiveMmaINS1_35MainloopSm100TmaUmmaWarpSpecializedILi3ELi2ELi4ENS5_IJNS4_1CILi1EEESB_SB_EEEEENS5_IJNSA_ILi128EEENSA_ILi8EEENSA_ILi256EEEEEENS_10bfloat16_tENS5_IJlSB_lEEESI_SJ_NS4_8TiledMMAINS4_8MMA_AtomIJNS4_20SM100_MMA_F16BF16_SSISI_SI_fLi128ELi8ELNS4_4UMMA5MajorE0ELSO_0ELNSN_7ScaleInE0ELSP_0EEEEEENS4_6LayoutISC_NS5_IJNSA_ILi0EEEST_ST_EEEEENS5_IJNS4_10UnderscoreESW_SW_EEEEENS4_13SM90_TMA_LOADENS4_14ComposedLayoutINS4_7SwizzleILi3ELi4ELi3EEENS4_18smem_ptr_flag_bitsILi16EEENSS_INS5_IJSF_NSA_ILi64EEEEEENS5_IJS15_SB_EEEEEEEvNS4_8identityESZ_S19_vS1A_EENS_8epilogue10collective18CollectiveEpilogueINS1C_23Sm100TmaWarpSpecializedILi2ELi1ELi8ELb1ELb0EEEJSH_NS5_IJNSS_ISE_SB_EENSS_ISF_SB_EEEEESI_SJ_SI_SJ_NS1C_6fusion15FusionCallbacksIS1G_NS1K_17LinearCombinationISI_fSI_fLNS_15FloatRoundStyleE2EEESH_S1J_JEEENS4_5SM1004TMEM4LOAD25SM100_TMEM_LOAD_32dp32b8xESZ_NS10_INS11_ILi0ELi4ELi3EEES14_NSS_INS5_IJSF_SF_EEENS5_IJSF_SB_EEEEEEENS4_39AutoVectorizingCopyWithAssumedAlignmentILi128EEENS4_14SM90_TMA_STOREES1Y_S20_S20_EEEvvEEEEvNT_6ParamsE,@"STO_CUDA_ENTRY STV_DEFAULT"
_ZN7cutlass13device_kernelINS_4gemm6kernel13GemmUniversalIN4cute5tupleIJiiiiEEENS1_10collective13CollectiveMmaINS1_35MainloopSm100TmaUmmaWarpSpecializedILi3ELi2ELi4ENS5_IJNS4_1CILi1EEESB_SB_EEEEENS5_IJNSA_ILi128EEENSA_ILi8EEENSA_ILi256EEEEEENS_10bfloat16_tENS5_IJlSB_lEEESI_SJ_NS4_8TiledMMAINS4_8MMA_AtomIJNS4_20SM100_MMA_F16BF16_SSISI_SI_fLi128ELi8ELNS4_4UMMA5MajorE0ELSO_0ELNSN_7ScaleInE0ELSP_0EEEEEENS4_6LayoutISC_NS5_IJNSA_ILi0EEEST_ST_EEEEENS5_IJNS4_10UnderscoreESW_SW_EEEEENS4_13SM90_TMA_LOADENS4_14ComposedLayoutINS4_7SwizzleILi3ELi4ELi3EEENS4_18smem_ptr_flag_bitsILi16EEENSS_INS5_IJSF_NSA_ILi64EEEEEENS5_IJS15_SB_EEEEEEEvNS4_8identityESZ_S19_vS1A_EENS_8epilogue10collective18CollectiveEpilogueINS1C_23Sm100TmaWarpSpecializedILi2ELi1ELi8ELb1ELb0EEEJSH_NS5_IJNSS_ISE_SB_EENSS_ISF_SB_EEEEESI_SJ_SI_SJ_NS1C_6fusion15FusionCallbacksIS1G_NS1K_17LinearCombinationISI_fSI_fLNS_15FloatRoundStyleE2EEESH_S1J_JEEENS4_5SM1004TMEM4LOAD25SM100_TMEM_LOAD_32dp32b8xESZ_NS10_INS11_ILi0ELi4ELi3EEES14_NSS_INS5_IJSF_SF_EEENS5_IJSF_SB_EEEEEEENS4_39AutoVectorizingCopyWithAssumedAlignmentILi128EEENS4_14SM90_TMA_STOREES1Y_S20_S20_EEEvvEEEEvNT_6ParamsE:
[----:B------:R-:W1:Y:S01]  /*0000*/  LDC R1, c[0x0][0x37c] ;  /* 0x0000df00ff017b82 */ /* 0x000e620000000800 */
[----:B------:R-:W2:Y:S01]  /*0010*/  S2R R57, SR_TID.X ;  /* 0x0000000000397919 */ /* 0x000ea20000002100 */
[----:B------:R-:W3:Y:S01]  /*0020*/  LDCU.64 UR8, c[0x0][0x890] ;  /* 0x00011200ff0877ac */ /* 0x000ee20008000a00 */
[----:B------:R-:W-:Y:S02]  /*0030*/  PRMT R42, RZ, 0x7610, R42 ;  /* 0x00007610ff2a7816 */ /* 0x000fe4000000002a */
[----:B------:R-:W-:Y:S01]  /*0040*/  ELECT P5, URZ, PT ;  /* 0x0000000000ff782f */ /* 0x000fe200038a0000 */
[----:B------:R-:W4:Y:S01]  /*0050*/  LDCU.64 UR54, c[0x0][0x358] ;  /* 0x00006b00ff3677ac */ /* 0x000f220008000a00 */
[----:B---3--:R-:W-:-:S04]  /*0060*/  UISETP.NE.U32.AND UP0, UPT, UR8, URZ, UPT ;  /* 0x000000ff0800728c */ /* 0x008fc8000bf05070 */
[----:B------:R-:W-:Y:S01]  /*0070*/  UISETP.NE.AND.EX UP0, UPT, UR9, URZ, UPT, UP0 ;  /* 0x000000ff0900728c */ /* 0x000fe2000bf05300 */
[----:B--2---:R-:W-:-:S05]  /*0080*/  SHF.R.U32.HI R51, RZ, 0x5, R57 ;  /* 0x00000005ff337819 */ /* 0x004fca0000011639 */
[----:B------:R-:W2:Y:S02]  /*0090*/  SHFL.IDX PT, R0, R51, RZ, 0x1f ;  /* 0x00001fff33007589 */ /* 0x000ea400000e0000 */
[----:B--2---:R-:W-:Y:S01]  /*00a0*/  R2UR UR10, R0 ;  /* 0x00000000000a72ca */ /* 0x004fe200000e0000 */
[----:B-1--4-:R-:W-:-:S14]  /*00b0*/  BRA.U UP0, `(.L_x_0) ;  /* 0x00000001002c7547 */ /* 0x012fdc000b800000 */
[----:B------:R-:W1:Y:S02]  /*00c0*/  LDCU.64 UR4, c[0x0][0x888] ;  /* 0x00011100ff0477ac */ /* 0x000e640008000a00 */
[----:B-1----:R-:W-:-:S04]  /*00d0*/  UISETP.NE.U32.AND UP0, UPT, UR4, URZ, UPT ;  /* 0x000000ff0400728c */ /* 0x002fc8000bf05070 */
[----:B------:R-:W-:-:S09]  /*00e0*/  UISETP.NE.AND.EX UP0, UPT, UR5, URZ, UPT, UP0 ;  /* 0x000000ff0500728c */ /* 0x000fd2000bf05300 */
[----:B------:R-:W-:Y:S05]  /*00f0*/  BRA.U !UP0, `(.L_x_1) ;  /* 0x0000000108147547 */ /* 0x000fea000b800000 */
[----:B------:R-:W1:Y:S02]  /*0100*/  LDC.64 R2, c[0x0][0x888] ;  /* 0x00022200ff027b82 */ /* 0x000e640000000a00 */
[----:B-1----:R-:W2:Y:S01]  /*0110*/  LDG.E R0, desc[UR54][R2.64] ;  /* 0x0000003602007981 */ /* 0x002ea2000c1e1900 */
[----:B------:R-:W-:Y:S01]  /*0120*/  HFMA2 R42, -RZ, RZ, 0, 5.9604644775390625e-08 ;  /* 0x00000001ff2a7431 */ /* 0x000fe200000001ff */
[----:B--2---:R-:W-:Y:S01]  /*0130*/  R2UR UR37, R0 ;  /* 0x00000000002572ca */ /* 0x004fe200000e0000 */
[----:B------:R-:W-:Y:S05]  /*0140*/  BRA `(.L_x_0) ;  /* 0x0000000000087947 */ /* 0x000fea0003800000 */
.L_x_1:
[----:B------:R-:W-:Y:S01]  /*0150*/  HFMA2 R42, -RZ, RZ, 0, 5.9604644775390625e-08 ;  /* 0x00000001ff2a7431 */ /* 0x000fe200000001ff */
[----:B------:R-:W1:Y:S02]  /*0160*/  LDCU UR37, c[0x0][0x880] ;  /* 0x00011000ff2577ac */ /* 0x000e640008000800 */
.L_x_0:
[----:B------:R-:W2:Y:S02]  /*0170*/  LDCU.64 UR4, c[0x0][0x8b0] ;  /* 0x00011600ff0477ac */ /* 0x000ea40008000a00 */
[----:B--2---:R-:W-:-:S04]  /*0180*/  UISETP.NE.U32.AND UP0, UPT, UR4, URZ, UPT ;  /* 0x000000ff0400728c */ /* 0x004fc8000bf05070 */
[----:B------:R-:W-:-:S09]  /*0190*/  UISETP.NE.AND.EX UP0, UPT, UR5, URZ, UPT, UP0 ;  /* 0x000000ff0500728c */ /* 0x000fd2000bf05300 */
[----:B------:R-:W-:Y:S05]  /*01a0*/  BRA.U UP0, `(.L_x_2) ;  /* 0x0000000100207547 */ /* 0x000fea000b800000 */
[----:B------:R-:W2:Y:S02]  /*01b0*/  LDCU.64 UR4, c[0x0][0x8a8] ;  /* 0x00011500ff0477ac */ /* 0x000ea40008000a00 */
[----:B--2---:R-:W-:-:S04]  /*01c0*/  UISETP.NE.U32.AND UP0, UPT, UR4, URZ, UPT ;  /* 0x000000ff0400728c */ /* 0x004fc8000bf05070 */
[----:B------:R-:W-:-:S09]  /*01d0*/  UISETP.NE.AND.EX UP0, UPT, UR5, URZ, UPT, UP0 ;  /* 0x000000ff0500728c */ /* 0x000fd2000bf05300 */
[----:B------:R-:W-:Y:S05]  /*01e0*/  BRA.U !UP0, `(.L_x_3) ;  /* 0x00000001080c7547 */ /* 0x000fea000b800000 */
[----:B------:R-:W2:Y:S02]  /*01f0*/  LDC.64 R2, c[0x0][0x8a8] ;  /* 0x00022a00ff027b82 */ /* 0x000ea40000000a00 */
[----:B--2---:R2:W5:Y:S01]  /*0200*/  LDG.E R27, desc[UR54][R2.64] ;  /* 0x00000036021b7981 */ /* 0x004562000c1e1900 */
[----:B------:R-:W-:Y:S05]  /*0210*/  BRA `(.L_x_2) ;  /* 0x0000000000047947 */ /* 0x000fea0003800000 */
.L_x_3:
[----:B------:R-:W3:Y:S02]  /*0220*/  LDC R27, c[0x0][0x8a0] ;  /* 0x00022800ff1b7b82 */ /* 0x000ee40000000800 */
.L_x_2:
[----:B------:R-:W-:Y:S01]  /*0230*/  IMAD.U32 R0, RZ, RZ, UR10 ;  /* 0x0000000aff007e24 */ /* 0x000fe2000f8e00ff */
[----:B------:R-:W-:Y:S04]  /*0240*/  BSSY.RECONVERGENT B0, `(.L_x_4) ;  /* 0x000000c000007945 */ /* 0x000fe80003800200 */
[C---:B------:R-:W-:Y:S02]  /*0250*/  ISETP.NE.OR P1, PT, R0.reuse, 0x1, !P5 ;  /* 0x000000010000780c */ /* 0x040fe40006f25670 */
[----:B------:R-:W-:-:S11]  /*0260*/  ISETP.NE.OR P0, PT, R0, 0x3, !P5 ;  /* 0x000000030000780c */ /* 0x000fd60006f05670 */
[----:B------:R-:W-:Y:S05]  /*0270*/  @P1 BRA `(.L_x_5) ;  /* 0x0000000000201947 */ /* 0x000fea0003800000 */
[----:B------:R-:W4:Y:S02]  /*0280*/  LDCU.64 UR4, c[0x0][0x348] ;  /* 0x00006900ff0477ac */ /* 0x000f240008000a00 */
[----:B----4-:R-:W-:Y:S02]  /*0290*/  UIADD3 UR6, UP1, UPT, UR4, 0x80, URZ ;  /* 0x0000008004067890 */ /* 0x010fe4000ff3e0ff */
[----:B------:R-:W-:Y:S02]  /*02a0*/  UIADD3 UR4, UP0, UPT, UR4, 0x180, URZ ;  /* 0x0000018004047890 */ /* 0x000fe4000ff1e0ff */
[----:B------:R-:W-:Y:S02]  /*02b0*/  UIADD3.X UR7, UPT, UPT, URZ, UR5, URZ, UP1, !UPT ;  /* 0x00000005ff077290 */ /* 0x000fe40008ffe4ff */
[----:B------:R-:W-:-:S07]  /*02c0*/  UIADD3.X UR5, UPT, UPT, URZ, UR5, URZ, UP0, !UPT ;  /* 0x00000005ff057290 */ /* 0x000fce00087fe4ff */
[----:B------:R4:W-:Y:S02]  /*02d0*/  UTMACCTL.PF [UR6] ;  /* 0x00000000060079b9 */ /* 0x0009e40008040000 */
[----:B------:R4:W-:Y:S02]  /*02e0*/  UTMACCTL.PF [UR4] ;  /* 0x00000000040079b9 */ /* 0x0009e40008040000 */
[----:B----4-:R-:W-:Y:S01]  /*02f0*/  NOP ;  /* 0x0000000000007918 */ /* 0x010fe20000000000 */
.L_x_5:
[----:B-1----:R-:W-:Y:S05]  /*0300*/  BSYNC.RECONVERGENT B0 ;  /* 0x0000000000007941 */ /* 0x002fea0003800200 */
.L_x_4:
[----:B------:R-:W-:Y:S04]  /*0310*/  BSSY.RECONVERGENT B0, `(.L_x_6) ;  /* 0x000000a000007945 */ /* 0x000fe80003800200 */
[----:B------:R-:W-:Y:S05]  /*0320*/  @P0 BRA `(.L_x_7) ;  /* 0x0000000000200947 */ /* 0x000fea0003800000 */
[----:B------:R-:W1:Y:S02]  /*0330*/  LDCU.64 UR4, c[0x0][0x348] ;  /* 0x00006900ff0477ac */ /* 0x000e640008000a00 */
[----:B-1----:R-:W-:Y:S02]  /*0340*/  UIADD3 UR6, UP1, UPT, UR4, 0x580, URZ ;  /* 0x0000058004067890 */ /* 0x002fe4000ff3e0ff */
[----:B------:R-:W-:Y:S02]  /*0350*/  UIADD3 UR4, UP0, UPT, UR4, 0x680, URZ ;  /* 0x0000068004047890 */ /* 0x000fe4000ff1e0ff */
[----:B------:R-:W-:Y:S02]  /*0360*/  UIADD3.X UR7, UPT, UPT, URZ, UR5, URZ, UP1, !UPT ;  /* 0x00000005ff077290 */ /* 0x000fe40008ffe4ff */
[----:B------:R-:W-:-:S07]  /*0370*/  UIADD3.X UR5, UPT, UPT, URZ, UR5, URZ, UP0, !UPT ;  /* 0x00000005ff057290 */ /* 0x000fce00087fe4ff */
[----:B------:R1:W-:Y:S02]  /*0380*/  UTMACCTL.PF [UR6] ;  /* 0x00000000060079b9 */ /* 0x0003e40008040000 */
[----:B------:R1:W-:Y:S02]  /*0390*/  UTMACCTL.PF [UR4] ;  /* 0x00000000040079b9 */ /* 0x0003e40008040000 */
[----:B-1----:R-:W-:Y:S01]  /*03a0*/  NOP ;  /* 0x0000000000007918 */ /* 0x002fe20000000000 */
.L_x_7:
[----:B------:R-:W-:Y:S05]  /*03b0*/  BSYNC.RECONVERGENT B0 ;  /* 0x0000000000007941 */ /* 0x000fea0003800200 */
.L_x_6:
[----:B------:R-:W1:Y:S01]  /*03c0*/  LDCU.64 UR4, c[0x0][0x888] ;  /* 0x00011100ff0477ac */ /* 0x000e620008000a00 */
[----:B------:R-:W-:Y:S02]  /*03d0*/  UISETP.EQ.U32.AND UP1, UPT, UR8, URZ, UPT ;  /* 0x000000ff0800728c */ /* 0x000fe4000bf22070 */
[----:B------:R-:W-:Y:S02]  /*03e0*/  UPLOP3.LUT UP2, UPT, UPT, UPT, UPT, 0x80, 0x8 ;  /* 0x000000000008789c */ /* 0x000fe40003f4f070 */
[----:B-1----:R-:W-:-:S04]  /*03f0*/  UISETP.NE.U32.AND UP0, UPT, UR4, URZ, UPT ;  /* 0x000000ff0400728c */ /* 0x002fc8000bf05070 */
[----:B------:R-:W-:-:S04]  /*0400*/  UISETP.NE.AND.EX UP0, UPT, UR5, URZ, UPT, UP0 ;  /* 0x000000ff0500728c */ /* 0x000fc8000bf05300 */
[----:B------:R-:W-:-:S04]  /*0410*/  UISETP.EQ.OR.EX UP3, UPT, UR9, URZ, !UP0, UP1 ;  /* 0x000000ff0900728c */ /* 0x000fc8000c762710 */
[----:B------:R-:W-:-:S05]  /*0420*/  UP2UR UR44, UPR, URZ, 0x8 ;  /* 0x00000008ff2c7883 */ /* 0x000fca0008000000 */
[----:B------:R-:W-:Y:S07]  /*0430*/  BRA.U !UP3, `(.L_x_8) ;  /* 0x000000010b207547 */ /* 0x000fee000b800000 */
[----:B------:R-:W-:Y:S01]  /*0440*/  UISETP.NE.U32.AND UP2, UPT, UR8, URZ, UPT ;  /* 0x000000ff0800728c */ /* 0x000fe2000bf45070 */
[----:B------:R-:W-:Y:S01]  /*0450*/  FSETP.NEU.AND P0, PT, RZ, UR37, PT ;  /* 0x00000025ff007c0b */ /* 0x000fe2000bf0d000 */
[----:B------:R-:W-:Y:S02]  /*0460*/  USEL UR4, URZ, 0xffffffff, UP0 ;  /* 0xffffffffff047887 */ /* 0x000fe40008000000 */
[----:B------:R-:W-:-:S10]  /*0470*/  UISETP.NE.AND.EX UP2, UPT, UR9, URZ, UPT, UP2 ;  /* 0x000000ff0900728c */ /* 0x000fd4000bf45320 */
[----:B------:R-:W-:Y:S01]  /*0480*/  VOTEU.ANY UP1, P0 ;  /* 0x0000000000ff7886 */ /* 0x000fe20000020100 */
[----:B------:R-:W-:-:S04]  /*0490*/  @!UP2 USEL UR4, URZ, 0xffffffff, UP1 ;  /* 0xffffffffff04a887 */ /* 0x000fc80008800000 */
[----:B------:R-:W-:-:S04]  /*04a0*/  ULOP3.LUT UR4, UR4, 0x1, URZ, 0xc0, !UPT ;  /* 0x0000000104047892 */ /* 0x000fc8000f8ec0ff */
[----:B------:R-:W-:-:S11]  /*04b0*/  UISETP.NE.U32.AND UP2, UPT, UR4, 0x1, UPT ;  /* 0x000000010400788c */ /* 0x000fd6000bf45070 */
.L_x_8:
[----:B--2---:R-:W1:Y:S01]  /*04c0*/  SHFL.IDX PT, R2, R51, RZ, 0x1f ;  /* 0x00001fff33027589 */ /* 0x004e6200000e0000 */
[----:B------:R-:W-:-:S04]  /*04d0*/  UISETP.NE.AND UP1, UPT, UR10, 0x2, UPT ;  /* 0x000000020a00788c */ /* 0x000fc8000bf25270 */
[----:B------:R-:W-:Y:S01]  /*04e0*/  USEL UR18, URZ, 0x1, UP1 ;  /* 0x00000001ff127887 */ /* 0x000fe20008800000 */
[----:B-1----:R-:W-:-:S13]  /*04f0*/  ISETP.NE.AND P0, PT, R2, RZ, PT ;  /* 0x000000ff0200720c */ /* 0x002fda0003f05270 */
[----:B------:R-:W-:Y:S05]  /*0500*/  @P0 BRA `(.L_x_9) ;  /* 0x0000000000400947 */ /* 0x000fea0003800000 */
[----:B------:R-:W1:Y:S01]  /*0510*/  S2UR UR4, SR_CgaCtaId ;  /* 0x00000000000479c3 */ /* 0x000e620000008800 */
[----:B------:R-:W-:Y:S01]  /*0520*/  UMOV UR5, 0x400 ;  /* 0x0000040000057882 */ /* 0x000fe20000000000 */
[----:B------:R-:W-:Y:S01]  /*0530*/  UMOV UR6, 0x1 ;  /* 0x0000000100067882 */ /* 0x000fe20000000000 */
[----:B------:R-:W-:Y:S01]  /*0540*/  ELECT P0, URZ, PT ;  /* 0x0000000000ff782f */ /* 0x000fe20003800000 */
[----:B------:R-:W-:-:S04]  /*0550*/  UIADD3 UR6, UPT, UPT, -UR6, 0x100000, URZ ;  /* 0x0010000006067890 */ /* 0x000fc8000fffe1ff */
[----:B------:R-:W-:Y:S02]  /*0560*/  USHF.L.U32 UR7, UR6, 0xb, URZ ;  /* 0x0000000b06077899 */ /* 0x000fe400080006ff */
[----:B------:R-:W-:Y:S02]  /*0570*/  USHF.L.U32 UR6, UR6, 0x1, URZ ;  /* 0x0000000106067899 */ /* 0x000fe400080006ff */
[----:B-1----:R-:W-:Y:S01]  /*0580*/  ULEA UR4, UR4, UR5, 0x18 ;  /* 0x0000000504047291 */ /* 0x002fe2000f8ec0ff */
[----:B------:R-:W1:Y:S11]  /*0590*/  FENCE.VIEW.ASYNC.S ;  /* 0x00000000000073c6 */ /* 0x000e760000000000 */
[----:B-1----:R1:W2:Y:S01]  /*05a0*/  SYNCS.EXCH.64 URZ, [UR4], UR6 ;  /* 0x0000000604ff75b2 */ /* 0x0022a20008000100 */
[----:B------:R1:W4:Y:S01]  /*05b0*/  SYNCS.EXCH.64 URZ, [UR4+0x18], UR6 ;  /* 0x0000180604ff75b2 */ /* 0x0003220008000100 */
[----:B------:R1:W1:Y:S01]  /*05c0*/  SYNCS.EXCH.64 URZ, [UR4+0x8], UR6 ;  /* 0x0000080604ff75b2 */ /* 0x0002620008000100 */
[----:B------:R1:W1:Y:S01]  /*05d0*/  SYNCS.EXCH.64 URZ, [UR4+0x20], UR6 ;  /* 0x0000200604ff75b2 */ /* 0x0002620008000100 */
[----:B------:R1:W1:Y:S01]  /*05e0*/  SYNCS.EXCH.64 URZ, [UR4+0x10], UR6 ;  /* 0x0000100604ff75b2 */ /* 0x0002620008000100 */
[----:B------:R1:W1:Y:S01]  /*05f0*/  SYNCS.EXCH.64 URZ, [UR4+0x28], UR6 ;  /* 0x0000280604ff75b2 */ /* 0x0002620008000100 */
[----:B------:R-:W-:Y:S01]  /*0600*/  NOP ;  /* 0x0000000000007918 */ /* 0x000fe20000000000 */
.L_x_9:
[----:B------:R-:W3:Y:S01]  /*0610*/  SHFL.IDX PT, R2, R51, RZ, 0x1f ;  /* 0x00001fff33027589 */ /* 0x000ee200000e0000 */
[----:B------:R-:W-:Y:S01]  /*0620*/  NOP ;  /* 0x0000000000007918 */ /* 0x000fe20000000000 */
[----:B---3--:R-:W-:-:S13]  /*0630*/  ISETP.NE.AND P0, PT, R2, 0x1, PT ;  /* 0x000000010200780c */ /* 0x008fda0003f05270 */
[----:B------:R-:W-:Y:S05]  /*0640*/  @P0 BRA `(.L_x_10) ;  /* 0x0000000000480947 */ /* 0x000fea0003800000 */
[----:B-1----:R-:W1:Y:S01]  /*0650*/  S2UR UR4, SR_CgaCtaId ;  /* 0x00000000000479c3 */ /* 0x002e620000008800 */
[----:B------:R-:W-:Y:S01]  /*0660*/  UMOV UR5, 0x400 ;  /* 0x0000040000057882 */ /* 0x000fe20000000000 */
[----:B------:R-:W-:Y:S01]  /*0670*/  UMOV UR8, 0x20 ;  /* 0x0000002000087882 */ /* 0x000fe20000000000 */
[----:B------:R-:W-:Y:S01]  /*0680*/  UMOV UR6, 0x80 ;  /* 0x0000008000067882 */ /* 0x000fe20000000000 */
[----:B------:R-:W-:-:S04]  /*0690*/  UIADD3 UR8, UPT, UPT, -UR8, 0x100000, URZ ;  /* 0x0010000008087890 */ /* 0x000fc8000fffe1ff */
[----:B------:R-:W-:Y:S02]  /*06a0*/  USHF.L.U32 UR9, UR8, 0xb, URZ ;  /* 0x0000000b08097899 */ /* 0x000fe400080006ff */
[----:B------:R-:W-:Y:S02]  /*06b0*/  USHF.L.U32 UR8, UR8, 0x1, URZ ;  /* 0x0000000108087899 */ /* 0x000fe400080006ff */
[----:B------:R-:W-:-:S04]  /*06c0*/  UIADD3 UR6, UPT, UPT, -UR6, 0x100000, URZ ;  /* 0x0010000006067890 */ /* 0x000fc8000fffe1ff */
[----:B------:R-:W-:Y:S02]  /*06d0*/  USHF.L.U32 UR7, UR6, 0xb, URZ ;  /* 0x0000000b06077899 */ /* 0x000fe400080006ff */
[----:B------:R-:W-:Y:S01]  /*06e0*/  USHF.L.U32 UR6, UR6, 0x1, URZ ;  /* 0x0000000106067899 */ /* 0x000fe200080006ff */
[----:B------:R-:W-:Y:S01]  /*06f0*/  ELECT P0, URZ, PT ;  /* 0x0000000000ff782f */ /* 0x000fe20003800000 */
[----:B-1----:R-:W-:Y:S01]  /*0700*/  ULEA UR4, UR4, UR5, 0x18 ;  /* 0x0000000504047291 */ /* 0x002fe2000f8ec0ff */
[----:B------:R-:W1:Y:S11]  /*0710*/  FENCE.VIEW.ASYNC.S ;  /* 0x00000000000073c6 */ /* 0x000e760000000000 */
[----:B-1----:R3:W1:Y:S01]  /*0720*/  SYNCS.EXCH.64 URZ, [UR4+0x30], UR8 ;  /* 0x0000300804ff75b2 */ /* 0x0026620008000100 */
[----:B------:R3:W1:Y:S01]  /*0730*/  SYNCS.EXCH.64 URZ, [UR4+0x40], UR6 ;  /* 0x0000400604ff75b2 */ /* 0x0006620008000100 */
[----:B------:R3:W1:Y:S01]  /*0740*/  SYNCS.EXCH.64 URZ, [UR4+0x38], UR8 ;  /* 0x0000380804ff75b2 */ /* 0x0006620008000100 */
[----:B------:R3:W1:Y:S02]  /*0750*/  SYNCS.EXCH.64 URZ, [UR4+0x48], UR6 ;  /* 0x0000480604ff75b2 */ /* 0x0006640008000100 */
[----:B---3--:R-:W-:Y:S01]  /*0760*/  NOP ;  /* 0x0000000000007918 */ /* 0x008fe20000000000 */
.L_x_10:
[----:B------:R-:W3:Y:S01]  /*0770*/  SHFL.IDX PT, R2, R51, RZ, 0x1f ;  /* 0x00001fff33027589 */ /* 0x000ee200000e0000 */
[----:B------:R-:W-:Y:S01]  /*0780*/  NOP ;  /* 0x0000000000007918 */ /* 0x000fe20000000000 */
[----:B---3--:R-:W-:-:S13]  /*0790*/  ISETP.NE.AND P0, PT, R2, 0x3, PT ;  /* 0x000000030200780c */ /* 0x008fda0003f05270 */
[----:B------:R-:W-:Y:S05]  /*07a0*/  @P0 BRA `(.L_x_11) ;  /* 0x0000000000300947 */ /* 0x000fea0003800000 */
[----:B-1----:R-:W1:Y:S01]  /*07b0*/  S2UR UR4, SR_CgaCtaId ;  /* 0x00000000000479c3 */ /* 0x002e620000008800 */
        /* <DEDUP_REMOVED lines=8> */
[----:B-1----:R3:W1:Y:S01]  /*0840*/  SYNCS.EXCH.64 URZ, [UR4+0x50], UR6 ;  /* 0x0000500604ff75b2 */ /* 0x0026620008000100 */
[----:B------:R3:W1:Y:S02]  /*0850*/  SYNCS.EXCH.64 URZ, [UR4+0x58], UR6 ;  /* 0x0000580604ff75b2 */ /* 0x0006640008000100 */
[----:B---3--:R-:W-:Y:S01]  /*0860*/  NOP ;  /* 0x0000000000007918 */ /* 0x008fe20000000000 */
.L_x_11:
[----:B------:R-:W3:Y:S01]  /*0870*/  SHFL.IDX PT, R2, R51, RZ, 0x1f ;  /* 0x00001fff33027589 */ /* 0x000ee200000e0000 */
[----:B------:R-:W-:Y:S01]  /*0880*/  NOP ;  /* 0x0000000000007918 */ /* 0x000fe20000000000 */
[----:B---3--:R-:W-:-:S13]  /*0890*/  ISETP.NE.AND P0, PT, R2, 0x4, PT ;  /* 0x000000040200780c */ /* 0x008fda0003f05270 */
[----:B------:R-:W-:Y:S05]  /*08a0*/  @P0 BRA `(.L_x_12) ;  /* 0x00000000004c0947 */ /* 0x000fea0003800000 */
[----:B-1----:R-:W1:Y:S01]  /*08b0*/  S2UR UR4, SR_CgaCtaId ;  /* 0x00000000000479c3 */ /* 0x002e620000008800 */
[----:B------:R-:W-:Y:S01]  /*08c0*/  UMOV UR6, 0x100 ;  /* 0x0000010000067882 */ /* 0x000fe20000000000 */
[----:B------:R-:W-:Y:S01]  /*08d0*/  UMOV UR5, 0x400 ;  /* 0x0000040000057882 */ /* 0x000fe20000000000 */
[----:B------:R-:W-:Y:S01]  /*08e0*/  USEL UR6, UR6, 0xe0, UP2 ;  /* 0x000000e006067887 */ /* 0x000fe20009000000 */
[----:B------:R-:W-:Y:S01]  /*08f0*/  UMOV UR8, 0x1 ;  /* 0x0000000100087882 */ /* 0x000fe20000000000 */
[----:B------:R-:W-:Y:S01]  /*0900*/  ELECT P0, URZ, PT ;  /* 0x0000000000ff782f */ /* 0x000fe20003800000 */
[----:B------:R-:W-:-:S04]  /*0910*/  UIADD3 UR8, UPT, UPT, -UR8, 0x100000, URZ ;  /* 0x0010000008087890 */ /* 0x000fc8000fffe1ff */
[----:B------:R-:W-:Y:S02]  /*0920*/  USHF.L.U32 UR9, UR8, 0xb, URZ ;  /* 0x0000000b08097899 */ /* 0x000fe400080006ff */
[----:B------:R-:W-:Y:S02]  /*0930*/  USHF.L.U32 UR8, UR8, 0x1, URZ ;  /* 0x0000000108087899 */ /* 0x000fe400080006ff */
[----:B------:R-:W-:-:S04]  /*0940*/  UIADD3 UR6, UPT, UPT, -UR6, 0x100000, URZ ;  /* 0x0010000006067890 */ /* 0x000fc8000fffe1ff */
[----:B------:R-:W-:Y:S02]  /*0950*/  USHF.L.U32 UR7, UR6, 0xb, URZ ;  /* 0x0000000b06077899 */ /* 0x000fe400080006ff */
[----:B------:R-:W-:Y:S02]  /*0960*/  USHF.L.U32 UR6, UR6, 0x1, URZ ;  /* 0x0000000106067899 */ /* 0x000fe400080006ff */
[----:B-1----:R-:W-:Y:S01]  /*0970*/  ULEA UR4, UR4, UR5, 0x18 ;  /* 0x0000000504047291 */ /* 0x002fe2000f8ec0ff */
[----:B------:R-:W1:Y:S11]  /*0980*/  FENCE.VIEW.ASYNC.S ;  /* 0x00000000000073c6 */ /* 0x000e760000000000 */
[----:B-1----:R3:W1:Y:S01]  /*0990*/  SYNCS.EXCH.64 URZ, [UR4+0x60], UR8 ;  /* 0x0000600804ff75b2 */ /* 0x0026620008000100 */
[----:B------:R3:W1:Y:S01]  /*09a0*/  SYNCS.EXCH.64 URZ, [UR4+0x70], UR6 ;  /* 0x0000700604ff75b2 */ /* 0x0006620008000100 */
[----:B------:R3:W1:Y:S01]  /*09b0*/  SYNCS.EXCH.64 URZ, [UR4+0x68], UR8 ;  /* 0x0000680804ff75b2 */ /* 0x0006620008000100 */
[----:B------:R3:W1:Y:S02]  /*09c0*/  SYNCS.EXCH.64 URZ, [UR4+0x78], UR6 ;  /* 0x0000780604ff75b2 */ /* 0x0006640008000100 */
[----:B---3--:R-:W-:Y:S01]  /*09d0*/  NOP ;  /* 0x0000000000007918 */ /* 0x008fe20000000000 */
.L_x_12:
        /* <DEDUP_REMOVED lines=20> */
[----:B------:R3:W1:Y:S01]  /*0b20*/  SYNCS.EXCH.64 URZ, [UR4+0xa8], UR6 ;  /* 0x0000a80604ff75b2 */ /* 0x0006620008000100 */
[----:B------:R3:W1:Y:S01]  /*0b30*/  SYNCS.EXCH.64 URZ, [UR4+0x90], UR8 ;  /* 0x0000900804ff75b2 */ /* 0x0006620008000100 */
[----:B------:R3:W1:Y:S01]  /*0b40*/  SYNCS.EXCH.64 URZ, [UR4+0xb0], UR6 ;  /* 0x0000b00604ff75b2 */ /* 0x0006620008000100 */
[----:B------:R3:W1:Y:S01]  /*0b50*/  SYNCS.EXCH.64 URZ, [UR4+0x98], UR8 ;  /* 0x0000980804ff75b2 */ /* 0x0006620008000100 */
[----:B------:R3:W1:Y:S02]  /*0b60*/  SYNCS.EXCH.64 URZ, [UR4+0xb8], UR6 ;  /* 0x0000b80604ff75b2 */ /* 0x0006640008000100 */
[----:B---3--:R-:W-:Y:S01]  /*0b70*/  NOP ;  /* 0x0000000000007918 */ /* 0x008fe20000000000 */
.L_x_13:
        /* <DEDUP_REMOVED lines=18> */
.L_x_14:
[----:B------:R-:W3:Y:S01]  /*0ca0*/  S2UR UR5, SR_CTAID.X ;  /* 0x00000000000579c3 */ /* 0x000ee20000002500 */
[----:B------:R-:W-:-:S05]  /*0cb0*/  CS2R.32 R43, SR_CgaSize ;  /* 0x00000000002b7805 */ /* 0x000fca0000008a00 */
[----:B------:R-:W-:-:S05]  /*0cc0*/  IMAD R43, R43, -0xa0, RZ ;  /* 0xffffff602b2b7824 */ /* 0x000fca00078e02ff */
[----:B-1----:R-:W-:-:S14]  /*0cd0*/  R2UR UR7, R43 ;  /* 0x000000002b0772ca */ /* 0x002fdc00000e0000 */
[----:B------:R-:W1:Y:S01]  /*0ce0*/  LDCU UR7, c[0x0][UR7+0x2b0] ;  /* 0x00005600070777ac */ /* 0x000e620008000800 */
[----:B------:R-:W-:Y:S01]  /*0cf0*/  NOP ;  /* 0x0000000000007918 */ /* 0x000fe20000000000 */
[----:B------:R-:W-:-:S05]  /*0d00*/  CS2R.32 R43, SR_CgaSize ;  /* 0x00000000002b7805 */ /* 0x000fca0000008a00 */
[----:B------:R-:W-:-:S05]  /*0d10*/  IMAD R43, R43, -0xa0, RZ ;  /* 0xffffff602b2b7824 */ /* 0x000fca00078e02ff */
[----:B------:R-:W-:-:S14]  /*0d20*/  R2UR UR6, R43 ;  /* 0x000000002b0672ca */ /* 0x000fdc00000e0000 */
[----:B------:R-:W2:Y:S01]  /*0d30*/  LDCU UR6, c[0x0][UR6+0x2b4] ;  /* 0x00005680060677ac */ /* 0x000ea20008000800 */
[----:B------:R-:W4:Y:S08]  /*0d40*/  S2UR UR4, SR_CTAID.Y ;  /* 0x00000000000479c3 */ /* 0x000f300000002600 */
[----:B------:R-:W2:Y:S01]  /*0d50*/  LDC R9, c[0x0][0xb24] ;  /* 0x0002c900ff097b82 */ /* 0x000ea20000000800 */
[----:B---3--:R-:W-:-:S02]  /*0d60*/  I2FP.F32.U32 R5, UR5 ;  /* 0x0000000500057c45 */ /* 0x008fc40008201000 */
[----:B------:R-:W-:-:S05]  /*0d70*/  CS2R.32 R3, SR_CgaSize ;  /* 0x0000000000037805 */ /* 0x000fca0000008a00 */
[----:B------:R-:W-:-:S06]  /*0d80*/  IMAD R3, R3, -0xa0, RZ ;  /* 0xffffff6003037824 */ /* 0x000fcc00078e02ff */
[----:B------:R-:W3:Y:S01]  /*0d90*/  LDC R3, c[0x0][R3+0x2a0] ;  /* 0x0000a80003037b82 */ /* 0x000ee20000000800 */
[----:B------:R-:W-:Y:S01]  /*0da0*/  MOV R43, UR5 ;  /* 0x00000005002b7c02 */ /* 0x000fe20008000f00 */
[----:B-1----:R-:W-:Y:S01]  /*0db0*/  FMUL R5, R5, UR7 ;  /* 0x0000000705057c20 */ /* 0x002fe20008400000 */
[----:B----4-:R-:W-:Y:S02]  /*0dc0*/  I2FP.F32.U32 R4, UR4 ;  /* 0x0000000400047c45 */ /* 0x010fe40008201000 */
[----:B------:R-:W-:-:S05]  /*0dd0*/  CS2R.32 R2, SR_CgaSize ;  /* 0x0000000000027805 */ /* 0x000fca0000008a00 */
[----:B------:R-:W-:-:S06]  /*0de0*/  IMAD R2, R2, -0xa0, RZ ;  /* 0xffffff6002027824 */ /* 0x000fcc00078e02ff */
[----:B------:R-:W1:Y:S01]  /*0df0*/  LDC R2, c[0x0][R2+0x2a4] ;  /* 0x0000a90002027b82 */ /* 0x000e620000000800 */
[----:B------:R-:W4:Y:S01]  /*0e00*/  F2I.U32.TRUNC.NTZ R40, R5 ;  /* 0x0000000500287305 */ /* 0x000f22000020f000 */
[----:B------:R-:W-:Y:S01]  /*0e10*/  MOV R41, UR4 ;  /* 0x0000000400297c02 */ /* 0x000fe20008000f00 */
[----:B--2---:R-:W-:-:S05]  /*0e20*/  FMUL R4, R4, UR6 ;  /* 0x0000000604047c20 */ /* 0x004fca0008400000 */
[----:B------:R-:W-:Y:S01]  /*0e30*/  BAR.SYNC.DEFER_BLOCKING 0x0 ;  /* 0x0000000000007b1d */ /* 0x000fe20000010000 */
[----:B------:R-:W-:-:S05]  /*0e40*/  ISETP.GE.AND P0, PT, R9, 0x1, PT ;  /* 0x000000010900780c */ /* 0x000fca0003f06270 */
[----:B------:R-:W2:Y:S02]  /*0e50*/  F2I.U32.TRUNC.NTZ R29, R4 ;  /* 0x00000004001d7305 */ /* 0x000ea4000020f000 */
[----:B------:R-:W1:Y:S01]  /*0e60*/  S2UR UR60, SR_CTAID.Z ;  /* 0x00000000003c79c3 */ /* 0x000e620000002700 */
[----:B----4-:R-:W-:-:S05]  /*0e70*/  IADD3 R40, PT, PT, -R40, RZ, RZ ;  /* 0x000000ff28287210 */ /* 0x010fca0007ffe1ff */
[----:B---3--:R-:W-:Y:S01]  /*0e80*/  IMAD R40, R3, R40, UR5 ;  /* 0x0000000503287e24 */ /* 0x008fe2000f8e0228 */
[----:B--2---:R-:W-:-:S05]  /*0e90*/  IADD3 R29, PT, PT, -R29, RZ, RZ ;  /* 0x000000ff1d1d7210 */ /* 0x004fca0007ffe1ff */
[----:B-1----:R-:W-:Y:S01]  /*0ea0*/  IMAD R29, R2, R29, UR4 ;  /* 0x00000004021d7e24 */ /* 0x002fe2000f8e021d */
[----:B------:R-:W-:Y:S06]  /*0eb0*/  @!P0 BRA `(.L_x_15) ;  /* 0x0000000000b88947 */ /* 0x000fec0003800000 */
[----:B------:R-:W1:Y:S01]  /*0ec0*/  LDC.64 R4, c[0x0][0xb18] ;  /* 0x0002c600ff047b82 */ /* 0x000e620000000a00 */
[----:B------:R-:W-:-:S07]  /*0ed0*/  ISETP.NE.AND P0, PT, R9, 0x1, PT ;  /* 0x000000010900780c */ /* 0x000fce0003f05270 */
[----:B------:R-:W2:Y:S08]  /*0ee0*/  LDC R10, c[0x0][0xb0c] ;  /* 0x0002c300ff0a7b82 */ /* 0x000eb00000000800 */
[----:B------:R-:W3:Y:S08]  /*0ef0*/  LDC R11, c[0x0][0x370] ;  /* 0x0000dc00ff0b7b82 */ /* 0x000ef00000000800 */
[----:B------:R-:W4:Y:S01]  /*0f00*/  LDC R12, c[0x0][0x374] ;  /* 0x0000dd00ff0c7b82 */ /* 0x000f220000000800 */
[----:B-1----:R-:W-:-:S07]  /*0f10*/  ISETP.NE.AND P1, PT, R4, 0x1, PT ;  /* 0x000000010400780c */ /* 0x002fce0003f25270 */
[----:B------:R-:W3:Y:S01]  /*0f20*/  LDC.64 R6, c[0x0][0xb10] ;  /* 0x0002c400ff067b82 */ /* 0x000ee20000000a00 */
[----:B--2---:R-:W-:-:S07]  /*0f30*/  ISETP.NE.AND P2, PT, R10, 0x1, PT ;  /* 0x000000010a00780c */ /* 0x004fce0003f45270 */
[----:B------:R-:W1:Y:S08]  /*0f40*/  LDC R8, c[0x0][0xb20] ;  /* 0x0002c800ff087b82 */ /* 0x000e700000000800 */
[----:B------:R-:W2:Y:S01]  /*0f50*/  LDC.64 R2, c[0x0][0xb28] ;  /* 0x0002ca00ff027b82 */ /* 0x000ea20000000a00 */
[----:B----4-:R-:W-:-:S04]  /*0f60*/  IMAD.HI.U32 R13, R12, R5, RZ ;  /* 0x000000050c0d7227 */ /* 0x010fc800078e00ff */
[----:B------:R-:W-:-:S04]  /*0f70*/  IMAD.HI.U32 R5, R41, R5, RZ ;  /* 0x0000000529057227 */ /* 0x000fc800078e00ff */
[----:B---3--:R-:W-:-:S04]  /*0f80*/  IMAD.HI.U32 R14, R11, R6, RZ ;  /* 0x000000060b0e7227 */ /* 0x008fc800078e00ff */
[----:B------:R-:W-:Y:S01]  /*0f90*/  IMAD.HI.U32 R16, R43, R6, RZ ;  /* 0x000000062b107227 */ /* 0x000fe200078e00ff */
[-C--:B------:R-:W-:Y:S02]  /*0fa0*/  @P2 SHF.R.U32.HI R11, RZ, R7.reuse, R14 ;  /* 0x00000007ff0b2219 */ /* 0x080fe4000001160e */
[-C--:B-1----:R-:W-:Y:S02]  /*0fb0*/  @P1 SHF.R.U32.HI R12, RZ, R8.reuse, R13 ;  /* 0x00000008ff0c1219 */ /* 0x082fe4000001160d */
[----:B------:R-:W-:Y:S02]  /*0fc0*/  SHF.R.U32.HI R8, RZ, R8, R5 ;  /* 0x00000008ff087219 */ /* 0x000fe40000011605 */
[----:B------:R-:W-:Y:S02]  /*0fd0*/  SHF.R.U32.HI R16, RZ, R7, R16 ;  /* 0x00000007ff107219 */ /* 0x000fe40000011610 */
[----:B------:R-:W-:Y:S01]  /*0fe0*/  SEL R5, R41, R8, !P1 ;  /* 0x0000000829057207 */ /* 0x000fe20004800000 */
[----:B--2---:R-:W-:Y:S01]  /*0ff0*/  IMAD.HI.U32 R14, R12, R2, RZ ;  /* 0x000000020c0e7227 */ /* 0x004fe200078e00ff */
[----:B------:R-:W-:-:S03]  /*1000*/  SEL R7, R43, R16, !P2 ;  /* 0x000000102b077207 */ /* 0x000fc60005000000 */
[----:B------:R-:W-:Y:S01]  /*1010*/  IMAD.HI.U32 R6, R11, R2, RZ ;  /* 0x000000020b067227 */ /* 0x000fe200078e00ff */
[----:B------:R-:W-:-:S04]  /*1020*/  @P0 SHF.R.U32.HI R12, RZ, R3, R14 ;  /* 0x00000003ff0c0219 */ /* 0x000fc8000001160e */
[----:B------:R-:W-:Y:S01]  /*1030*/  @P0 SHF.R.U32.HI R11, RZ, R3, R6 ;  /* 0x00000003ff0b0219 */ /* 0x000fe20000011606 */
[----:B------:R-:W-:-:S04]  /*1040*/  IMAD R12, R12, R9, RZ ;  /* 0x000000090c0c7224 */ /* 0x000fc800078e02ff */
[----:B------:R-:W-:Y:S01]  /*1050*/  IMAD R6, R11, R9, RZ ;  /* 0x000000090b067224 */ /* 0x000fe200078e02ff */
[----:B------:R-:W-:-:S04]  /*1060*/  ISETP.GE.AND P1, PT, R5, R12, PT ;  /* 0x0000000c0500720c */ /* 0x000fc80003f26270 */
[----:B------:R-:W-:Y:S01]  /*1070*/  ISETP.GE.OR P1, PT, R7, R6, P1 ;  /* 0x000000060700720c */ /* 0x000fe20000f26670 */
[----:B------:R-:W-:-:S05]  /*1080*/  IMAD.HI.U32 R6, R5, R2, RZ ;  /* 0x0000000205067227 */ /* 0x000fca00078e00ff */
[----:B------:R-:W-:-:S04]  /*1090*/  SHF.R.U32.HI R6, RZ, R3, R6 ;  /* 0x00000003ff067219 */ /* 0x000fc80000011606 */
[----:B------:R-:W-:-:S03]  /*10a0*/  SEL R6, R5, R6, !P0 ;  /* 0x0000000605067207 */ /* 0x000fc60004000000 */
[----:B------:R-:W-:Y:S01]  /*10b0*/  @!P1 IMAD.HI.U32 R8, R7, R2, RZ ;  /* 0x0000000207089227 */ /* 0x000fe200078e00ff */
[----:B------:R-:W-:-:S04]  /*10c0*/  IADD3 R2, PT, PT, -R6, RZ, RZ ;  /* 0x000000ff06027210 */ /* 0x000fc80007ffe1ff */
[----:B------:R-:W-:Y:S01]  /*10d0*/  @!P1 SHF.R.U32.HI R8, RZ, R3, R8 ;  /* 0x00000003ff089219 */ /* 0x000fe20000011608 */
[----:B------:R-:W-:-:S03]  /*10e0*/  IMAD R2, R9, R2, R5 ;  /* 0x0000000209027224 */ /* 0x000fc600078e0205 */
[----:B------:R-:W-:Y:S02]  /*10f0*/  @!P1 SEL R3, R7, R8, !P0 ;  /* 0x0000000807039207 */ /* 0x000fe40004000000 */
[----:B------:R-:W-:-:S03]  /*1100*/  IADD3 R8, PT, PT, -R5, RZ, RZ ;  /* 0x000000ff05087210 */ /* 0x000fc60007ffe1ff */
[--C-:B------:R-:W-:Y:S02]  /*1110*/  @!P1 IMAD.IADD R6, R6, 0x1, -R3.reuse ;  /* 0x0000000106069824 */ /* 0x100fe400078e0a03 */
[----:B------:R-:W-:Y:S01]  /*1120*/  @!P1 IMAD R3, R2, R11, R3 ;  /* 0x0000000b02039224 */ /* 0x000fe200078e0203 */
[----:B------:R-:W-:Y:S01]  /*1130*/  IADD3 R2, PT, PT, -R7, RZ, RZ ;  /* 0x000000ff07027210 */ /* 0x000fe20007ffe1ff */
[----:B------:R-:W-:Y:S02]  /*1140*/  @!P1 IMAD R5, R6, R9, R7 ;  /* 0x0000000906059224 */ /* 0x000fe400078e0207 */
[----:B------:R-:W-:Y:S02]  /*1150*/  IMAD R8, R4, R8, R41 ;  /* 0x0000000804087224 */ /* 0x000fe400078e0229 */
[----:B------:R-:W-:Y:S02]  /*1160*/  @!P1 IMAD.MOV.U32 R7, RZ, RZ, R3 ;  /* 0x000000ffff079224 */ /* 0x000fe400078e0003 */
[----:B------:R-:W-:-:S02]  /*1170*/  IMAD R2, R10, R2, R43 ;  /* 0x000000020a027224 */ /* 0x000fc400078e022b */
[----:B------:R-:W-:Y:S02]  /*1180*/  IMAD R41, R5, R4, R8 ;  /* 0x0000000405297224 */ /* 0x000fe400078e0208 */
[----:B------:R-:W-:-:S07]  /*1190*/  IMAD R43, R7, R10, R2 ;  /* 0x0000000a072b7224 */ /* 0x000fce00078e0202 */
.L_x_15:
[----:B------:R-:W1:Y:S01]  /*11a0*/  LDCU UR4, c[0x0][0xb30] ;  /* 0x00016600ff0477ac */ /* 0x000e620008000800 */
[----:B------:R-:W2:Y:S08]  /*11b0*/  S2UR UR45, SR_CgaCtaId ;  /* 0x00000000002d79c3 */ /* 0x000eb00000008800 */
[----:B------:R-:W3:Y:S01]  /*11c0*/  LDC R2, c[0x0][0xb24] ;  /* 0x0002c900ff027b82 */ /* 0x000ee20000000800 */
[----:B-1----:R-:W-:-:S09]  /*11d0*/  UISETP.NE.AND UP1, UPT, UR4, 0x1, UPT ;  /* 0x000000010400788c */ /* 0x002fd2000bf25270 */
[----:B--2---:R-:W-:Y:S05]  /*11e0*/  BRA.U UP1, `(.L_x_16) ;  /* 0x0000000101407547 */ /* 0x004fea000b800000 */
[----:B------:R-:W1:Y:S08]  /*11f0*/  LDC.64 R6, c[0x0][0xb10] ;  /* 0x0002c400ff067b82 */ /* 0x000e700000000a00 */
[----:B------:R-:W2:Y:S08]  /*1200*/  LDC.64 R4, c[0x0][0xb18] ;  /* 0x0002c600ff047b82 */ /* 0x000eb00000000a00 */
[----:B------:R-:W4:Y:S08]  /*1210*/  LDC R3, c[0x0][0xb20] ;  /* 0x0002c800ff037b82 */ /* 0x000f300000000800 */
[----:B------:R-:W3:Y:S01]  /*1220*/  LDC R8, c[0x0][0xb0c] ;  /* 0x0002c300ff087b82 */ /* 0x000ee20000000800 */
[----:B-1----:R-:W-:-:S05]  /*1230*/  IMAD.HI.U32 R6, R43, R6, RZ ;  /* 0x000000062b067227 */ /* 0x002fca00078e00ff */
[----:B------:R-:W-:Y:S01]  /*1240*/  SHF.R.U32.HI R6, RZ, R7, R6 ;  /* 0x00000007ff067219 */ /* 0x000fe20000011606 */
[----:B--2---:R-:W-:Y:S01]  /*1250*/  IMAD.HI.U32 R10, R41, R5, RZ ;  /* 0x00000005290a7227 */ /* 0x004fe200078e00ff */
[----:B------:R-:W-:-:S04]  /*1260*/  ISETP.NE.AND P0, PT, R4, 0x1, PT ;  /* 0x000000010400780c */ /* 0x000fc80003f05270 */
[----:B----4-:R-:W-:-:S04]  /*1270*/  SHF.R.U32.HI R10, RZ, R3, R10 ;  /* 0x00000003ff0a7219 */ /* 0x010fc8000001160a */
[----:B------:R-:W-:Y:S02]  /*1280*/  SEL R3, R41, R10, !P0 ;  /* 0x0000000a29037207 */ /* 0x000fe40004000000 */
[----:B---3--:R-:W-:-:S04]  /*1290*/  ISETP.NE.AND P1, PT, R8, 0x1, PT ;  /* 0x000000010800780c */ /* 0x008fc80003f25270 */
[----:B------:R-:W-:-:S05]  /*12a0*/  SEL R6, R43, R6, !P1 ;  /* 0x000000062b067207 */ /* 0x000fca0004800000 */
[----:B------:R-:W-:Y:S02]  /*12b0*/  IMAD.IADD R5, R3, 0x1, -R6 ;  /* 0x0000000103057824 */ /* 0x000fe400078e0a06 */
[----:B------:R-:W-:Y:S02]  /*12c0*/  IMAD.IADD R3, R6, 0x1, -R3 ;  /* 0x0000000106037824 */ /* 0x000fe400078e0a03 */
[----:B------:R-:W-:Y:S02]  /*12d0*/  IMAD R43, R5, R8, R43 ;  /* 0x00000008052b7224 */ /* 0x000fe400078e022b */
[----:B------:R-:W-:Y:S02]  /*12e0*/  IMAD R41, R3, R4, R41 ;  /* 0x0000000403297224 */ /* 0x000fe400078e0229 */
.L_x_16:
[----:B------:R-:W-:Y:S01]  /*12f0*/  BAR.SYNC.DEFER_BLOCKING 0x0 ;  /* 0x0000000000007b1d */ /* 0x000fe20000010000 */
[----:B------:R-:W-:Y:S01]  /*1300*/  UISETP.NE.AND UP1, UPT, UR10, 0x2, UPT ;  /* 0x000000020a00788c */ /* 0x000fe2000bf25270 */
[----:B------:R-:W-:Y:S02]  /*1310*/  ISETP.NE.OR P5, PT, R0, 0x2, !P5 ;  /* 0x000000020000780c */ /* 0x000fe40006fa5670 */
[----:B------:R-:W-:-:S06]  /*1320*/  LOP3.LUT R0, R57, 0x1f, RZ, 0xc0, !PT ;  /* 0x0000001f39007812 */ /* 0x000fcc00078ec0ff */
[----:B------:R-:W-:Y:S05]  /*1330*/  BRA.U UP1, `(.L_x_17) ;  /* 0x0000001501607547 */ /* 0x000fea000b800000 */
[----:B------:R-:W1:Y:S01]  /*1340*/  LDCU UR6, c[0x0][0x38c] ;  /* 0x00007180ff0677ac */ /* 0x000e620008000800 */
[----:B------:R-:W2:Y:S01]  /*1350*/  LDC R3, c[0x0][0x370] ;  /* 0x0000dc00ff037b82 */ /* 0x000ea20000000800 */
[----:B------:R-:W-:Y:S01]  /*1360*/  PLOP3.LUT P1, PT, PT, PT, UP2, 0x80, 0x8 ;  /* 0x000000000008781c */ /* 0x000fe20003f2f028 */
[----:B------:R-:W-:Y:S01]  /*1370*/  IMAD.MOV.U32 R16, RZ, RZ, 0x1 ;  /* 0x00000001ff107424 */ /* 0x000fe200078e00ff */
[----:B------:R-:W-:Y:S02]  /*1380*/  ISETP.EQ.OR P4, PT, R0, RZ, P5 ;  /* 0x000000ff0000720c */ /* 0x000fe40002f82670 */
[----:B------:R-:W-:Y:S02]  /*1390*/  CS2R R14, SRZ ;  /* 0x00000000000e7805 */ /* 0x000fe4000001ff00 */
[----:B------:R-:W-:Y:S01]  /*13a0*/  PLOP3.LUT P1, PT, P1, PT, PT, 0x8, 0x80 ;  /* 0x000000000080781c */ /* 0x000fe20000f2e170 */
[----:B------:R-:W-:Y:S01]  /*13b0*/  IMAD.MOV.U32 R13, RZ, RZ, RZ ;  /* 0x000000ffff0d7224 */ /* 0x000fe200078e00ff */
[----:B------:R-:W4:Y:S01]  /*13c0*/  LDCU.64 UR38, c[0x0][0x348] ;  /* 0x00006900ff2677ac */ /* 0x000f220008000a00 */
[----:B------:R-:W2:Y:S01]  /*13d0*/  LDC R10, c[0x0][0x374] ;  /* 0x0000dd00ff0a7b82 */ /* 0x000ea20000000800 */
[----:B------:R-:W-:Y:S01]  /*13e0*/  IMAD.MOV.U32 R12, RZ, RZ, 0x1 ;  /* 0x00000001ff0c7424 */ /* 0x000fe200078e00ff */
[----:B------:R-:W-:Y:S01]  /*13f0*/  UMOV UR23, URZ ;  /* 0x000000ff00177c82 */ /* 0x000fe20008000000 */
[----:B-1----:R-:W-:-:S02]  /*1400*/  UIADD3 UR5, UPT, UPT, UR6, 0xff, URZ ;  /* 0x000000ff06057890 */ /* 0x002fc4000fffe0ff */
[----:B------:R-:W-:Y:S02]  /*1410*/  UIADD3 UR53, UPT, UPT, UR6, 0x1fe, URZ ;  /* 0x000001fe06357890 */ /* 0x000fe4000fffe0ff */
[----:B------:R-:W-:-:S04]  /*1420*/  USHF.R.S32.HI UR4, URZ, 0x1f, UR5 ;  /* 0x0000001fff047899 */ /* 0x000fc80008011405 */
[----:B------:R-:W-:-:S04]  /*1430*/  ULEA.HI UR4, UR4, UR5, URZ, 0x8 ;  /* 0x0000000504047291 */ /* 0x000fc8000f8f40ff */
[----:B------:R-:W-:Y:S02]  /*1440*/  USHF.R.S32.HI UR46, URZ, 0x8, UR4 ;  /* 0x00000008ff2e7899 */ /* 0x000fe40008011404 */
[----:B------:R-:W-:Y:S02]  /*1450*/  UIADD3 UR4, UPT, UPT, UR6, -0x1, URZ ;  /* 0xffffffff06047890 */ /* 0x000fe4000fffe0ff */
[----:B------:R-:W-:Y:S02]  /*1460*/  UISETP.LT.U32.AND UP0, UPT, UR46, 0x3, UPT ;  /* 0x000000032e00788c */ /* 0x000fe4000bf01070 */
[----:B------:R-:W-:Y:S02]  /*1470*/  UISETP.GE.U32.AND UP1, UPT, UR4, -0x1ff, UPT ;  /* 0xfffffe010400788c */ /* 0x000fe4000bf26070 */
[----:B------:R-:W-:-:S04]  /*1480*/  USEL UR37, UR46, 0x3, UP0 ;  /* 0x000000032e257887 */ /* 0x000fc80008000000 */
[----:B------:R-:W-:Y:S02]  /*1490*/  UIADD3 UR29, UPT, UPT, UR37, -0x1, URZ ;  /* 0xffffffff251d7890 */ /* 0x000fe4000fffe0ff */
[----:B------:R-:W-:-:S03]  /*14a0*/  UIADD3 UR47, UPT, UPT, UR46, -UR37, URZ ;  /* 0x800000252e2f7290 */ /* 0x000fc6000fffe0ff */
[----:B------:R-:W-:-:S04]  /*14b0*/  @UP1 UIADD3 UR29, UPT, UPT, UR37, URZ, URZ ;  /* 0x000000ff251d1290 */ /* 0x000fc8000fffe0ff */
[----:B----4-:R-:W-:-:S12]  /*14c0*/  UIADD3 UR29, UPT, UPT, UR29, 0x1, URZ ;  /* 0x000000011d1d7890 */ /* 0x010fd8000fffe0ff */
.L_x_39:
[----:B------:R-:W-:Y:S01]  /*14d0*/  UISETP.NE.AND UP0, UPT, UR45, URZ, UPT ;  /* 0x000000ff2d00728c */ /* 0x000fe2000bf05270 */
[----:B------:R-:W1:Y:S08]  /*14e0*/  S2UR UR45, SR_CgaCtaId ;  /* 0x00000000002d79c3 */ /* 0x000e700000008800 */
[----:B------:R-:W-:Y:S05]  /*14f0*/  BRA.U UP0, `(.L_x_18) ;  /* 0x0000000100347547 */ /* 0x000fea000b800000 */
[----:B------:R-:W4:Y:S01]  /*1500*/  S2R R4, SR_CgaCtaId ;  /* 0x0000000000047919 */ /* 0x000f220000008800 */
[----:B------:R-:W-:-:S04]  /*1510*/  MOV R5, 0x400 ;  /* 0x0000040000057802 */ /* 0x000fc80000000f00 */
[----:B----4-:R-:W-:Y:S02]  /*1520*/  LEA R4, R4, R5, 0x18 ;  /* 0x0000000504047211 */ /* 0x010fe400078ec0ff */
[----:B------:R-:W-:-:S03]  /*1530*/  SHF.L.U32 R5, R12, 0x1f, RZ ;  /* 0x0000001f0c057819 */ /* 0x000fc600000006ff */
[----:B------:R-:W-:-:S04]  /*1540*/  IMAD R4, R13, 0x8, R4 ;  /* 0x000000080d047824 */ /* 0x000fc800078e0204 */
[----:B------:R-:W4:Y:S02]  /*1550*/  SYNCS.PHASECHK.TRANS64.TRYWAIT P0, [R4+URZ+0xd0], R5 ;  /* 0x0000d005040075a7 */ /* 0x000f2400080011ff */
[----:B----4-:R-:W-:Y:S05]  /*1560*/  @!P0 BRA `(.L_x_19) ;  /* 0x0000004c00a88947 */ /* 0x010fea0003800000 */
.L_x_100:
[----:B------:R1:W-:Y:S01]  /*1570*/  SYNCS.ARRIVE.TRANS64.A1T0 RZ, [R4+URZ+0xc0], RZ ;  /* 0x0000c0ff04ff79a7 */ /* 0x0003e200081000ff */
[----:B------:R-:W-:-:S05]  /*1580*/  VIADD R13, R13, 0x1 ;  /* 0x000000010d0d7836 */ /* 0x000fca0000000000 */
[----:B------:R-:W-:-:S04]  /*1590*/  ISETP.NE.AND P0, PT, R13, 0x2, PT ;  /* 0x000000020d00780c */ /* 0x000fc80003f05270 */
[----:B----4-:R-:W-:Y:S02]  /*15a0*/  SEL R5, RZ, 0x1, P0 ;  /* 0x00000001ff057807 */ /* 0x010fe40000000000 */
[----:B------:R-:W-:Y:S02]  /*15b0*/  SEL R13, R13, RZ, P0 ;  /* 0x000000ff0d0d7207 */ /* 0x000fe40000000000 */
[----:B------:R-:W-:Y:S02]  /*15c0*/  LOP3.LUT R12, R12, R5, RZ, 0x3c, !PT ;  /* 0x000000050c0c7212 */ /* 0x000fe400078e3cff */
.L_x_18:
[----:B------:R-:W-:Y:S01]  /*15d0*/  UMOV UR13, 0x400 ;  /* 0x00000400000d7882 */ /* 0x000fe20000000000 */
[----:B-1----:R-:W-:Y:S01]  /*15e0*/  SHF.L.U32 R4, R16, 0x1f, RZ ;  /* 0x0000001f10047819 */ /* 0x002fe200000006ff */
[----:B------:R-:W-:Y:S01]  /*15f0*/  ULEA UR13, UR45, UR13, 0x18 ;  /* 0x0000000d2d0d7291 */ /* 0x000fe2000f8ec0ff */
[----:B------:R-:W-:Y:S01]  /*1600*/  R2UR UR59, R43 ;  /* 0x000000002b3b72ca */ /* 0x000fe200000e0000 */
[----:B------:R-:W-:Y:S01]  /*1610*/  UISETP.GE.U32.AND UP0, UPT, UR53, 0x1ff, UPT ;  /* 0x000001ff3500788c */ /* 0x000fe2000bf06070 */
[----:B------:R-:W-:Y:S01]  /*1620*/  R2UR UR27, R41 ;  /* 0x00000000291b72ca */ /* 0x000fe200000e0000 */
[----:B------:R-:W-:Y:S01]  /*1630*/  ULEA UR4, UR23, UR13, 0x3 ;  /* 0x0000000d17047291 */ /* 0x000fe2000f8e18ff */
[----:B------:R-:W-:-:S08]  /*1640*/  UMOV UR21, URZ ;  /* 0x000000ff00157c82 */ /* 0x000fd00008000000 */
[----:B------:R1:W4:Y:S01]  /*1650*/  SYNCS.PHASECHK.TRANS64.TRYWAIT P2, [UR4+0x18], R4 ;  /* 0x00001804ff0075a7 */ /* 0x0003220008041104 */
[----:B------:R-:W-:Y:S02]  /*1660*/  USHF.L.U32 UR59, UR59, 0x7, URZ ;  /* 0x000000073b3b7899 */ /* 0x000fe400080006ff */
[----:B------:R-:W-:Y:S01]  /*1670*/  USHF.L.U32 UR27, UR27, 0x3, URZ ;  /* 0x000000031b1b7899 */ /* 0x000fe200080006ff */
[----:B------:R-:W-:Y:S11]  /*1680*/  BRA.U !UP0, `(.L_x_20) ;  /* 0x0000000508407547 */ /* 0x000ff6000b800000 */
[----:B------:R-:W-:Y:S01]  /*1690*/  UMOV UR22, URZ ;  /* 0x000000ff00167c82 */ /* 0x000fe20008000000 */
[----:B------:R-:W-:-:S05]  /*16a0*/  UMOV UR6, UR23 ;  /* 0x0000001700067c82 */ /* 0x000fca0008000000 */
.L_x_27:
[----:B------:R-:W-:Y:S01]  /*16b0*/  ULEA UR57, UR6, UR13, 0x3 ;  /* 0x0000000d06397291 */ /* 0x000fe2000f8e18ff */
[----:B----4-:R-:W-:Y:S01]  /*16c0*/  @!P5 MOV R5, 0x11000 ;  /* 0x000110000005d802 */ /* 0x010fe20000000f00 */
[----:B----4-:R-:W-:Y:S10]  /*16d0*/  @P2 BRA `(.L_x_21) ;  /* 0x00000000000c2947 */ /* 0x010ff40003800000 */
[----:B------:R-:W-:-:S04]  /*16e0*/  SHF.L.U32 R7, R16, 0x1f, RZ ;  /* 0x0000001f10077819 */ /* 0x000fc800000006ff */
[----:B------:R-:W4:Y:S02]  /*16f0*/  SYNCS.PHASECHK.TRANS64.TRYWAIT P0, [UR57+0x18], R7 ;  /* 0x00001807ff0075a7 */ /* 0x000f240008001139 */
[----:B----4-:R-:W-:Y:S05]  /*1700*/  @!P0 BRA `(.L_x_22) ;  /* 0x0000004c00548947 */ /* 0x010fea0003800000 */
.L_x_21:
[----:B------:R4:W-:Y:S01]  /*1710*/  @!P5 SYNCS.ARRIVE.TRANS64 RZ, [UR57], R5 ;  /* 0x00000005ffffd9a7 */ /* 0x0009e20008000039 */
[----:B------:R-:W-:Y:S04]  /*1720*/  BSSY.RECONVERGENT B0, `(.L_x_23) ;  /* 0x0000003000007945 */ /* 0x000fe80003800200 */
[----:B------:R-:W-:Y:S05]  /*1730*/  @P4 BRA `(.L_x_24) ;  /* 0x0000000000044947 */ /* 0x000fea0003800000 */
[----:B------:R-:W-:Y:S05]  /*1740*/  BPT.TRAP 0x1 ;  /* 0x000000040000795c */ /* 0x000fea0000300000 */
.L_x_24:
[----:B------:R-:W-:Y:S05]  /*1750*/  BSYNC.RECONVERGENT B0 ;  /* 0x0000000000007941 */ /* 0x000fea0003800200 */
.L_x_23:
[----:B------:R-:W-:Y:S01]  /*1760*/  UIADD3 UR4, UPT, UPT, UR6, 0x1, URZ ;  /* 0x0000000106047890 */ /* 0x000fe2000fffe0ff */
[----:B------:R-:W-:Y:S01]  /*1770*/  BSSY.RECONVERGENT B0, `(.L_x_25) ;  /* 0x000003c000007945 */ /* 0x000fe20003800200 */
[----:B------:R-:W-:Y:S02]  /*1780*/  ELECT P0, URZ, PT ;  /* 0x0000000000ff782f */ /* 0x000fe40003800000 */
[----:B------:R-:W-:-:S04]  /*1790*/  UISETP.NE.AND UP0, UPT, UR4, 0x3, UPT ;  /* 0x000000030400788c */ /* 0x000fc8000bf05270 */
[----:B------:R-:W-:Y:S02]  /*17a0*/  USEL UR5, URZ, 0x1, UP0 ;  /* 0x00000001ff057887 */ /* 0x000fe40008000000 */
[----:B------:R-:W-:-:S04]  /*17b0*/  USEL UR23, UR4, URZ, UP0 ;  /* 0x000000ff04177287 */ /* 0x000fc80008000000 */
[----:B------:R-:W-:Y:S01]  /*17c0*/  ULEA UR4, UR23, UR13, 0x3 ;  /* 0x0000000d17047291 */ /* 0x000fe2000f8e18ff */
[----:B------:R-:W-:-:S04]  /*17d0*/  LOP3.LUT R16, R16, UR5, RZ, 0x3c, !PT ;  /* 0x0000000510107c12 */ /* 0x000fc8000f8e3cff */
[----:B-1----:R-:W-:-:S04]  /*17e0*/  SHF.L.U32 R4, R16, 0x1f, RZ ;  /* 0x0000001f10047819 */ /* 0x002fc800000006ff */
[----:B------:R1:W1:Y:S01]  /*17f0*/  SYNCS.PHASECHK.TRANS64.TRYWAIT P2, [UR4+0x18], R4 ;  /* 0x00001804ff0075a7 */ /* 0x0002620008041104 */
[----:B------:R-:W-:Y:S05]  /*1800*/  @!P0 BRA `(.L_x_26) ;  /* 0x0000000000c88947 */ /* 0x000fea0003800000 */
[----:B------:R-:W-:Y:S02]  /*1810*/  ULEA UR32, UR6, UR13, 0x10 ;  /* 0x0000000d06207291 */ /* 0x000fe4000f8e80ff */
[----:B------:R-:W-:Y:S02]  /*1820*/  UIADD3 UR4, UP1, UPT, UR38, 0x80, URZ ;  /* 0x0000008026047890 */ /* 0x000fe4000ff3e0ff */
[----:B------:R-:W-:Y:S02]  /*1830*/  USHF.L.U32 UR58, UR22, 0x8, URZ ;  /* 0x00000008163a7899 */ /* 0x000fe400080006ff */
[----:B------:R-:W-:Y:S02]  /*1840*/  ULEA UR7, UR6, UR13, 0xc ;  /* 0x0000000d06077291 */ /* 0x000fe4000f8e60ff */
[----:B------:R-:W-:Y:S02]  /*1850*/  UIADD3 UR14, UP0, UPT, UR38, 0x180, URZ ;  /* 0x00000180260e7890 */ /* 0x000fe4000ff1e0ff */
[----:B------:R-:W-:-:S02]  /*1860*/  UIADD3.X UR5, UPT, UPT, URZ, UR39, URZ, UP1, !UPT ;  /* 0x00000027ff057290 */ /* 0x000fc40008ffe4ff */
[----:B------:R-:W-:Y:S02]  /*1870*/  UIADD3 UR56, UPT, UPT, UR32, 0x1200, URZ ;  /* 0x0000120020387890 */ /* 0x000fe4000fffe0ff */
[----:B------:R-:W-:Y:S02]  /*1880*/  UIADD3 UR50, UPT, UPT, UR58, 0x40, URZ ;  /* 0x000000403a327890 */ /* 0x000fe4000fffe0ff */
[----:B------:R-:W-:Y:S02]  /*1890*/  UIADD3 UR48, UPT, UPT, UR32, 0x5200, URZ ;  /* 0x0000520020307890 */ /* 0x000fe4000fffe0ff */
[----:B------:R-:W-:Y:S02]  /*18a0*/  UIADD3 UR42, UPT, UPT, UR58, 0x80, URZ ;  /* 0x000000803a2a7890 */ /* 0x000fe4000fffe0ff */
[----:B------:R-:W-:Y:S02]  /*18b0*/  UIADD3 UR40, UPT, UPT, UR32, 0x9200, URZ ;  /* 0x0000920020287890 */ /* 0x000fe4000fffe0ff */
[----:B------:R-:W-:-:S02]  /*18c0*/  UIADD3 UR34, UPT, UPT, UR58, 0xc0, URZ ;  /* 0x000000c03a227890 */ /* 0x000fc4000fffe0ff */
[----:B------:R-:W-:Y:S02]  /*18d0*/  UIADD3 UR32, UPT, UPT, UR32, 0xd200, URZ ;  /* 0x0000d20020207890 */ /* 0x000fe4000fffe0ff */
[----:B------:R-:W-:Y:S02]  /*18e0*/  UIADD3.X UR15, UPT, UPT, URZ, UR39, URZ, UP0, !UPT ;  /* 0x00000027ff0f7290 */ /* 0x000fe400087fe4ff */
[----:B------:R-:W-:Y:S02]  /*18f0*/  UIADD3 UR24, UPT, UPT, UR7, 0x31200, URZ ;  /* 0x0003120007187890 */ /* 0x000fe4000fffe0ff */
[----:B------:R-:W-:Y:S01]  /*1900*/  UIADD3 UR8, UPT, UPT, UR7, 0x31600, URZ ;  /* 0x0003160007087890 */ /* 0x000fe2000fffe0ff */
[----:B------:R-:W-:Y:S01]  /*1910*/  UMOV UR30, 0x0 ;  /* 0x00000000001e7882 */ /* 0x000fe20000000000 */
[----:B------:R-:W-:Y:S01]  /*1920*/  UMOV UR31, 0x10000000 ;  /* 0x10000000001f7882 */ /* 0x000fe20000000000 */
[----:B------:R-:W-:Y:S01]  /*1930*/  UMOV UR49, UR57 ;  /* 0x0000003900317c82 */ /* 0x000fe20008000000 */
[----:B------:R-:W-:Y:S01]  /*1940*/  UMOV UR51, UR59 ;  /* 0x0000003b00337c82 */ /* 0x000fe20008000000 */
[----:B------:R-:W-:Y:S01]  /*1950*/  UMOV UR52, UR60 ;  /* 0x0000003c00347c82 */ /* 0x000fe20008000000 */
[----:B------:R-:W-:Y:S01]  /*1960*/  UMOV UR41, UR57 ;  /* 0x0000003900297c82 */ /* 0x000fe20008000000 */
[----:B------:R-:W-:Y:S01]  /*1970*/  UMOV UR43, UR59 ;  /* 0x0000003b002b7c82 */ /* 0x000fe20008000000 */
[----:B------:R-:W-:Y:S01]  /*1980*/  UMOV UR44, UR60 ;  /* 0x0000003c002c7c82 */ /* 0x000fe20008000000 */
[----:B------:R-:W-:Y:S01]  /*1990*/  UTMALDG.3D [UR56], [UR4], desc[UR30] ;  /* 0x00001e38040075b4 */ /* 0x000fe20008011000 */
[----:B------:R-:W-:Y:S01]  /*19a0*/  UMOV UR33, UR57 ;  /* 0x0000003900217c82 */ /* 0x000fe20008000000 */
        /* <DEDUP_REMOVED lines=10> */
[----:B------:R-:W-:Y:S01]  /*1a50*/  UIADD3 UR16, UPT, UPT, UR7, 0x31a00, URZ ;  /* 0x00031a0007107890 */ /* 0x000fe2000fffe0ff */
[----:B------:R-:W-:Y:S01]  /*1a60*/  UMOV UR17, UR57 ;  /* 0x0000003900117c82 */ /* 0x000fe20008000000 */
[----:B------:R-:W-:Y:S01]  /*1a70*/  UMOV UR19, UR27 ;  /* 0x0000001b00137c82 */ /* 0x000fe20008000000 */
[----:B------:R-:W-:Y:S01]  /*1a80*/  UTMALDG.3D [UR40], [UR4], desc[UR30] ;  /* 0x00001e28040075b4 */ /* 0x000fe20008011000 */
[----:B------:R-:W-:Y:S01]  /*1a90*/  UMOV UR20, UR60 ;  /* 0x0000003c00147c82 */ /* 0x000fe20008000000 */
[----:B------:R-:W-:Y:S01]  /*1aa0*/  UMOV UR18, UR42 ;  /* 0x0000002a00127c82 */ /* 0x000fe20008000000 */
[----:B------:R-:W-:Y:S01]  /*1ab0*/  UTMALDG.3D [UR32], [UR4], desc[UR30] ;  /* 0x00001e20040075b4 */ /* 0x000fe20008011000 */
[----:B------:R-:W-:Y:S01]  /*1ac0*/  UTMALDG.3D [UR24], [UR14], desc[UR30] ;  /* 0x00001e180e0075b4 */ /* 0x000fe20008011000 */
[----:B------:R2:W-:Y:S01]  /*1ad0*/  UTMALDG.3D [UR8], [UR14], desc[UR30] ;  /* 0x00001e080e0075b4 */ /* 0x0005e20008011000 */
[----:B------:R1:W-:Y:S01]  /*1ae0*/  UTMALDG.3D [UR16], [UR14], desc[UR30] ;  /* 0x00001e100e0075b4 */ /* 0x0003e20008011000 */
[----:B--2---:R-:W-:Y:S01]  /*1af0*/  UIADD3 UR8, UPT, UPT, UR7, 0x31e00, URZ ;  /* 0x00031e0007087890 */ /* 0x004fe2000fffe0ff */
[----:B------:R-:W-:-:S08]  /*1b00*/  UMOV UR10, UR34 ;  /* 0x00000022000a7c82 */ /* 0x000fd00008000000 */
[----:B------:R2:W-:Y:S02]  /*1b10*/  UTMALDG.3D [UR8], [UR14], desc[UR30] ;  /* 0x00001e080e0075b4 */ /* 0x0005e40008011000 */
[----:B--2---:R-:W-:Y:S01]  /*1b20*/  NOP ;  /* 0x0000000000007918 */ /* 0x004fe20000000000 */
.L_x_26:
[----:B-1----:R-:W-:Y:S05]  /*1b30*/  BSYNC.RECONVERGENT B0 ;  /* 0x0000000000007941 */ /* 0x002fea0003800200 */
.L_x_25:
[----:B------:R-:W-:Y:S01]  /*1b40*/  UIADD3 UR22, UPT, UPT, UR22, 0x1, URZ ;  /* 0x0000000116167890 */ /* 0x000fe2000fffe0ff */
[----:B------:R-:W-:Y:S01]  /*1b50*/  UMOV UR6, UR23 ;  /* 0x0000001700067c82 */ /* 0x000fe20008000000 */
[----:B------:R-:W-:Y:S02]  /*1b60*/  UMOV UR21, UR29 ;  /* 0x0000001d00157c82 */ /* 0x000fe40008000000 */
[----:B------:R-:W-:-:S09]  /*1b70*/  UISETP.NE.AND UP0, UPT, UR22, UR29, UPT ;  /* 0x0000001d1600728c */ /* 0x000fd2000bf05270 */
[----:B------:R-:W-:Y:S05]  /*1b80*/  BRA.U UP0, `(.L_x_27) ;  /* 0xfffffff900c87547 */ /* 0x000fea000b83ffff */
.L_x_20:
[----:B------:R-:W-:Y:S01]  /*1b90*/  ULEA UR4, UR23, UR13, 0x3 ;  /* 0x0000000d17047291 */ /* 0x000fe2000f8e18ff */
[----:B-1----:R-:W-:Y:S01]  /*1ba0*/  SHF.L.U32 R4, R16, 0x1f, RZ ;  /* 0x0000001f10047819 */ /* 0x002fe200000006ff */
[----:B------:R-:W-:Y:S01]  /*1bb0*/  @!P1 SYNCS.ARRIVE.TRANS64.A1T0 RZ, [UR13+0x58], RZ ;  /* 0x000058ffffff99a7 */ /* 0x000fe2000810000d */
[----:B------:R-:W-:-:S06]  /*1bc0*/  UISETP.GT.AND UP0, UPT, UR46, UR37, UPT ;  /* 0x000000252e00728c */ /* 0x000fcc000bf04270 */
[----:B------:R1:W1:Y:S03]  /*1bd0*/  SYNCS.PHASECHK.TRANS64.TRYWAIT P1, [UR4+0x18], R4 ;  /* 0x00001804ff0075a7 */ /* 0x0002660008021104 */
[----:B------:R-:W-:Y:S05]  /*1be0*/  BRA.U !UP0, `(.L_x_28) ;  /* 0x00000005083c7547 */ /* 0x000fea000b800000 */
[----:B------:R-:W-:Y:S01]  /*1bf0*/  UIADD3 UR22, UPT, UPT, UR47, UR21, URZ ;  /* 0x000000152f167290 */ /* 0x000fe2000fffe0ff */
[----:B------:R-:W-:-:S11]  /*1c00*/  UMOV UR6, UR23 ;  /* 0x0000001700067c82 */ /* 0x000fd60008000000 */
.L_x_35:
[----:B------:R-:W-:Y:S01]  /*1c10*/  ULEA UR57, UR6, UR13, 0x3 ;  /* 0x0000000d06397291 */ /* 0x000fe2000f8e18ff */
[----:B----4-:R-:W-:Y:S01]  /*1c20*/  @!P5 MOV R5, 0x11000 ;  /* 0x000110000005d802 */ /* 0x010fe20000000f00 */
[----:B-1----:R-:W-:Y:S10]  /*1c30*/  @P1 BRA `(.L_x_29) ;  /* 0x00000000000c1947 */ /* 0x002ff40003800000 */
[----:B------:R-:W-:-:S04]  /*1c40*/  SHF.L.U32 R7, R16, 0x1f, RZ ;  /* 0x0000001f10077819 */ /* 0x000fc800000006ff */
[----:B------:R-:W1:Y:S02]  /*1c50*/  SYNCS.PHASECHK.TRANS64.TRYWAIT P0, [UR57+0x18], R7 ;  /* 0x00001807ff0075a7 */ /* 0x000e640008001139 */
[----:B-1----:R-:W-:Y:S05]  /*1c60*/  @!P0 BRA `(.L_x_30) ;  /* 0x0000004800148947 */ /* 0x002fea0003800000 */
.L_x_29:
[----:B------:R4:W-:Y:S01]  /*1c70*/  @!P5 SYNCS.ARRIVE.TRANS64 RZ, [UR57], R5 ;  /* 0x00000005ffffd9a7 */ /* 0x0009e20008000039 */
[----:B------:R-:W-:Y:S04]  /*1c80*/  BSSY.RECONVERGENT B0, `(.L_x_31) ;  /* 0x0000003000007945 */ /* 0x000fe80003800200 */
[----:B------:R-:W-:Y:S05]  /*1c90*/  @P4 BRA `(.L_x_32) ;  /* 0x0000000000044947 */ /* 0x000fea0003800000 */
[----:B------:R-:W-:Y:S05]  /*1ca0*/  BPT.TRAP 0x1 ;  /* 0x000000040000795c */ /* 0x000fea0000300000 */
.L_x_32:
[----:B------:R-:W-:Y:S05]  /*1cb0*/  BSYNC.RECONVERGENT B0 ;  /* 0x0000000000007941 */ /* 0x000fea0003800200 */
.L_x_31:
        /* <DEDUP_REMOVED lines=61> */
.L_x_34:
[----:B-1----:R-:W-:Y:S05]  /*2090*/  BSYNC.RECONVERGENT B0 ;  /* 0x0000000000007941 */ /* 0x002fea0003800200 */
.L_x_33:
[----:B------:R-:W-:Y:S01]  /*20a0*/  UIADD3 UR21, UPT, UPT, UR21, 0x1, URZ ;  /* 0x0000000115157890 */ /* 0x000fe2000fffe0ff */
[----:B------:R-:W-:-:S03]  /*20b0*/  UMOV UR6, UR23 ;  /* 0x0000001700067c82 */ /* 0x000fc60008000000 */
[----:B------:R-:W-:-:S09]  /*20c0*/  UISETP.NE.AND UP0, UPT, UR21, UR22, UPT ;  /* 0x000000161500728c */ /* 0x000fd2000bf05270 */
[----:B------:R-:W-:Y:S05]  /*20d0*/  BRA.U UP0, `(.L_x_35) ;  /* 0xfffffff900cc7547 */ /* 0x000fea000b83ffff */
.L_x_28:
[C---:B------:R-:W-:Y:S01]  /*20e0*/  LEA R8, R15.reuse, UR13, 0x3 ;  /* 0x0000000d0f087c11 */ /* 0x040fe2000f8e18ff */
[----:B------:R-:W-:Y:S01]  /*20f0*/  NOP ;  /* 0x0000000000007918 */ /* 0x000fe20000000000 */
[----:B----4-:R-:W-:Y:S02]  /*2100*/  SHF.L.U32 R5, R14, 0x1f, RZ ;  /* 0x0000001f0e057819 */ /* 0x010fe400000006ff */
[----:B-1----:R-:W-:Y:S02]  /*2110*/  LEA R4, R15, UR13, 0x4 ;  /* 0x0000000d0f047c11 */ /* 0x002fe4000f8e20ff */
[----:B------:R-:W1:Y:S02]  /*2120*/  SYNCS.PHASECHK.TRANS64.TRYWAIT P0, [R8+URZ+0x60], R5 ;  /* 0x00006005080075a7 */ /* 0x000e6400080011ff */
[----:B-1----:R-:W-:Y:S05]  /*2130*/  @!P0 BRA `(.L_x_36) ;  /* 0x0000004000f88947 */ /* 0x002fea0003800000 */
.L_x_103:
[----:B-1----:R-:W1:Y:S01]  /*2140*/  LDS.128 R4, [R4+0xf0] ;  /* 0x0000f00004047984 */ /* 0x002e620000000c00 */
[----:B---3--:R-:W-:Y:S01]  /*2150*/  ISETP.GE.AND P0, PT, R2, 0x1, PT ;  /* 0x000000010200780c */ /* 0x008fe20003f06270 */
[----:B------:R-:W-:Y:S01]  /*2160*/  VIADD R8, R8, 0x70 ;  /* 0x0000007008087836 */ /* 0x000fe20000000000 */
[----:B------:R-:W-:Y:S01]  /*2170*/  @!PT LDS RZ, [RZ] ;  /* 0x00000000fffff984 */ /* 0x000fe20000000800 */
[----:B------:R-:W-:Y:S01]  /*2180*/  @!PT LDS RZ, [RZ] ;  /* 0x00000000fffff984 */ /* 0x000fe20000000800 */
[----:B------:R-:W-:Y:S01]  /*2190*/  @!PT LDS RZ, [RZ] ;  /* 0x00000000fffff984 */ /* 0x000fe20000000800 */
[----:B------:R-:W-:Y:S01]  /*21a0*/  @!PT LDS RZ, [RZ] ;  /* 0x00000000fffff984 */ /* 0x000fe20000000800 */
[----:B------:R3:W-:Y:S06]  /*21b0*/  MEMBAR.ALL.CTA ;  /* 0x0000000000007992 */ /* 0x0007ec0000008000 */
[----:B---3--:R-:W3:Y:S01]  /*21c0*/  FENCE.VIEW.ASYNC.S ;  /* 0x00000000000073c6 */ /* 0x008ee20000000000 */
[----:B------:R-:W-:-:S04]  /*21d0*/  PRMT R8, RZ, 0x654, R8 ;  /* 0x00000654ff087816 */ /* 0x000fc80000000008 */
[----:B---3--:R3:W-:Y:S01]  /*21e0*/  SYNCS.ARRIVE.TRANS64.RED.A1T0 RZ, [R8+URZ], RZ ;  /* 0x000000ff08ff79a7 */ /* 0x0087e200081004ff */
[----:B-1----:R-:W-:-:S13]  /*21f0*/  LOP3.LUT P2, RZ, R6, 0x1, RZ, 0xc0, !PT ;  /* 0x0000000106ff7812 */ /* 0x002fda000784c0ff */
[----:B------:R-:W-:Y:S01]  /*2200*/  @P2 SHF.R.U32.HI R9, RZ, 0x10, R5 ;  /* 0x00000010ff092819 */ /* 0x000fe20000011605 */
[----:B------:R-:W-:Y:S01]  /*2210*/  VOTEU.ANY UP0, P2 ;  /* 0x0000000000ff7886 */ /* 0x000fe20001000100 */
[----:B------:R-:W-:Y:S02]  /*2220*/  @P2 MOV R11, R4 ;  /* 0x00000004000b2202 */ /* 0x000fe40000000f00 */
[----:B------:R-:W-:Y:S02]  /*2230*/  @P2 R2UR.BROADCAST UR4, R9 ;  /* 0x00000000090422ca */ /* 0x000fe400008e0000 */
[----:B------:R-:W-:-:S11]  /*2240*/  @P2 LOP3.LUT R0, R5, 0xffff, RZ, 0xc0, !PT ;  /* 0x0000ffff05002812 */ /* 0x000fd600078ec0ff */
[----:B------:R-:W-:Y:S01]  /*2250*/  @UP0 UMOV UR60, UR4 ;  /* 0x00000004003c0c82 */ /* 0x000fe20008000000 */
[----:B---3--:R-:W-:Y:S05]  /*2260*/  @!P0 BRA `(.L_x_37) ;  /* 0x0000000000b88947 */ /* 0x008fea0003800000 */
[----:B------:R-:W2:Y:S01]  /*2270*/  LDC.64 R6, c[0x0][0xb18] ;  /* 0x0002c600ff067b82 */ /* 0x000ea20000000a00 */
[----:B------:R-:W-:-:S07]  /*2280*/  ISETP.NE.AND P3, PT, R2, 0x1, PT ;  /* 0x000000010200780c */ /* 0x000fce0003f65270 */
[----:B------:R-:W1:Y:S08]  /*2290*/  LDC.64 R8, c[0x0][0xb10] ;  /* 0x0002c400ff087b82 */ /* 0x000e700000000a00 */
[----:B------:R-:W3:Y:S08]  /*22a0*/  LDC R17, c[0x0][0xb20] ;  /* 0x0002c800ff117b82 */ /* 0x000ef00000000800 */
[----:B------:R-:W4:Y:S01]  /*22b0*/  LDC R18, c[0x0][0xb0c] ;  /* 0x0002c300ff127b82 */ /* 0x000f220000000800 */
[----:B--2---:R-:W-:Y:S01]  /*22c0*/  IMAD.HI.U32 R22, R10, R7, RZ ;  /* 0x000000070a167227 */ /* 0x004fe200078e00ff */
[----:B------:R-:W-:-:S06]  /*22d0*/  ISETP.NE.AND P0, PT, R6, 0x1, PT ;  /* 0x000000010600780c */ /* 0x000fcc0003f05270 */
[----:B------:R-:W2:Y:S01]  /*22e0*/  LDC.64 R4, c[0x0][0xb28] ;  /* 0x0002ca00ff047b82 */ /* 0x000ea20000000a00 */
[----:B-1----:R-:W-:-:S04]  /*22f0*/  IMAD.HI.U32 R20, R3, R8, RZ ;  /* 0x0000000803147227 */ /* 0x002fc800078e00ff */
[----:B------:R-:W-:Y:S01]  /*2300*/  IMAD.HI.U32 R24, R11, R8, RZ ;  /* 0x000000080b187227 */ /* 0x000fe200078e00ff */
[----:B------:R-:W-:Y:S02]  /*2310*/  SHF.R.U32.HI R20, RZ, R9, R20 ;  /* 0x00000009ff147219 */ /* 0x000fe40000011614 */
[----:B---3--:R-:W-:Y:S01]  /*2320*/  SHF.R.U32.HI R19, RZ, R17, R22 ;  /* 0x00000011ff137219 */ /* 0x008fe20000011616 */
[----:B------:R-:W-:Y:S01]  /*2330*/  IMAD.HI.U32 R22, R0, R7, RZ ;  /* 0x0000000700167227 */ /* 0x000fe200078e00ff */
[----:B------:R-:W-:Y:S02]  /*2340*/  SHF.R.U32.HI R24, RZ, R9, R24 ;  /* 0x00000009ff187219 */ /* 0x000fe40000011618 */
[----:B------:R-:W-:Y:S02]  /*2350*/  SEL R19, R10, R19, !P0 ;  /* 0x000000130a137207 */ /* 0x000fe40004000000 */
[----:B------:R-:W-:Y:S02]  /*2360*/  SHF.R.U32.HI R17, RZ, R17, R22 ;  /* 0x00000011ff117219 */ /* 0x000fe40000011616 */
[----:B----4-:R-:W-:-:S02]  /*2370*/  ISETP.NE.AND P1, PT, R18, 0x1, PT ;  /* 0x000000011200780c */ /* 0x010fc40003f25270 */
[----:B------:R-:W-:Y:S02]  /*2380*/  SEL R17, R0, R17, !P0 ;  /* 0x0000001100117207 */ /* 0x000fe40004000000 */
[----:B------:R-:W-:Y:S02]  /*2390*/  SEL R21, R3, R20, !P1 ;  /* 0x0000001403157207 */ /* 0x000fe40004800000 */
[----:B------:R-:W-:Y:S01]  /*23a0*/  SEL R7, R11, R24, !P1 ;  /* 0x000000180b077207 */ /* 0x000fe20004800000 */
[----:B--2---:R-:W-:Y:S01]  /*23b0*/  IMAD.HI.U32 R20, R19, R4, RZ ;  /* 0x0000000413147227 */ /* 0x004fe200078e00ff */
[----:B------:R-:W-:-:S03]  /*23c0*/  IADD3 R9, PT, PT, -R17, RZ, RZ ;  /* 0x000000ff11097210 */ /* 0x000fc60007ffe1ff */
[----:B------:R-:W-:Y:S01]  /*23d0*/  IMAD.HI.U32 R8, R21, R4, RZ ;  /* 0x0000000415087227 */ /* 0x000fe200078e00ff */
[----:B------:R-:W-:-:S03]  /*23e0*/  @P3 SHF.R.U32.HI R19, RZ, R5, R20 ;  /* 0x00000005ff133219 */ /* 0x000fc60000011614 */
[----:B------:R-:W-:Y:S01]  /*23f0*/  IMAD R0, R6, R9, R0 ;  /* 0x0000000906007224 */ /* 0x000fe200078e0200 */
        /* <DEDUP_REMOVED lines=8> */
[----:B------:R-:W-:-:S04]  /*2480*/  @!P0 IMAD.HI.U32 R20, R7, R4, RZ ;  /* 0x0000000407148227 */ /* 0x000fc800078e00ff */
[----:B------:R-:W-:Y:S01]  /*2490*/  IMAD.MOV R4, RZ, RZ, -R8 ;  /* 0x000000ffff047224 */ /* 0x000fe200078e0a08 */
[----:B------:R-:W-:-:S03]  /*24a0*/  @!P0 SHF.R.U32.HI R20, RZ, R5, R20 ;  /* 0x00000005ff148219 */ /* 0x000fc60000011614 */
[----:B------:R-:W-:Y:S01]  /*24b0*/  IMAD R4, R2, R4, R17 ;  /* 0x0000000402047224 */ /* 0x000fe200078e0211 */
[----:B------:R-:W-:-:S05]  /*24c0*/  @!P0 SEL R5, R7, R20, !P3 ;  /* 0x0000001407058207 */ /* 0x000fca0005800000 */
[--C-:B------:R-:W-:Y:S02]  /*24d0*/  @!P0 IMAD.IADD R8, R8, 0x1, -R5.reuse ;  /* 0x0000000108088824 */ /* 0x100fe400078e0a05 */
[----:B------:R-:W-:Y:S01]  /*24e0*/  @!P0 IMAD R5, R4, R21, R5 ;  /* 0x0000001504058224 */ /* 0x000fe200078e0205 */
[----:B------:R-:W-:Y:S01]  /*24f0*/  IADD3 R4, PT, PT, -R7, RZ, RZ ;  /* 0x000000ff07047210 */ /* 0x000fe20007ffe1ff */
[----:B------:R-:W-:Y:S02]  /*2500*/  @!P0 IMAD R17, R2, R8, R7 ;  /* 0x0000000802118224 */ /* 0x000fe400078e0207 */
[----:B------:R-:W-:Y:S02]  /*2510*/  @!P0 IMAD.MOV.U32 R7, RZ, RZ, R5 ;  /* 0x000000ffff078224 */ /* 0x000fe400078e0005 */
[----:B------:R-:W-:Y:S02]  /*2520*/  IMAD R4, R18, R4, R11 ;  /* 0x0000000412047224 */ /* 0x000fe400078e020b */
[----:B------:R-:W-:-:S02]  /*2530*/  IMAD R0, R17, R6, R0 ;  /* 0x0000000611007224 */ /* 0x000fc400078e0200 */
[----:B------:R-:W-:Y:S02]  /*2540*/  IMAD R11, R7, R18, R4 ;  /* 0x00000012070b7224 */ /* 0x000fe400078e0204 */
.L_x_37:
[----:B------:R-:W1:Y:S02]  /*2550*/  LDCU UR4, c[0x0][0xb30] ;  /* 0x00016600ff0477ac */ /* 0x000e640008000800 */
[----:B-1----:R-:W-:-:S09]  /*2560*/  UISETP.NE.AND UP0, UPT, UR4, 0x1, UPT ;  /* 0x000000010400788c */ /* 0x002fd2000bf05270 */
[----:B------:R-:W-:Y:S05]  /*2570*/  BRA.U UP0, `(.L_x_38) ;  /* 0x0000000100407547 */ /* 0x000fea000b800000 */
[----:B------:R-:W1:Y:S08]  /*2580*/  LDC.64 R6, c[0x0][0xb10] ;  /* 0x0002c400ff067b82 */ /* 0x000e700000000a00 */
[----:B------:R-:W3:Y:S08]  /*2590*/  LDC.64 R4, c[0x0][0xb18] ;  /* 0x0002c600ff047b82 */ /* 0x000ef00000000a00 */
[----:B------:R-:W4:Y:S08]  /*25a0*/  LDC R8, c[0x0][0xb20] ;  /* 0x0002c800ff087b82 */ /* 0x000f300000000800 */
[----:B------:R-:W2:Y:S01]  /*25b0*/  LDC R18, c[0x0][0xb0c] ;  /* 0x0002c300ff127b82 */ /* 0x000ea20000000800 */
[----:B-1----:R-:W-:-:S05]  /*25c0*/  IMAD.HI.U32 R6, R11, R6, RZ ;  /* 0x000000060b067227 */ /* 0x002fca00078e00ff */
[----:B------:R-:W-:Y:S01]  /*25d0*/  SHF.R.U32.HI R6, RZ, R7, R6 ;  /* 0x00000007ff067219 */ /* 0x000fe20000011606 */
[----:B---3--:R-:W-:Y:S01]  /*25e0*/  IMAD.HI.U32 R5, R0, R5, RZ ;  /* 0x0000000500057227 */ /* 0x008fe200078e00ff */
[----:B------:R-:W-:-:S04]  /*25f0*/  ISETP.NE.AND P0, PT, R4, 0x1, PT ;  /* 0x000000010400780c */ /* 0x000fc80003f05270 */
[----:B----4-:R-:W-:-:S04]  /*2600*/  SHF.R.U32.HI R5, RZ, R8, R5 ;  /* 0x00000008ff057219 */ /* 0x010fc80000011605 */
[----:B------:R-:W-:Y:S02]  /*2610*/  SEL R5, R0, R5, !P0 ;  /* 0x0000000500057207 */ /* 0x000fe40004000000 */
[----:B--2---:R-:W-:-:S04]  /*2620*/  ISETP.NE.AND P1, PT, R18, 0x1, PT ;  /* 0x000000011200780c */ /* 0x004fc80003f25270 */
[----:B------:R-:W-:-:S05]  /*2630*/  SEL R6, R11, R6, !P1 ;  /* 0x000000060b067207 */ /* 0x000fca0004800000 */
[----:B------:R-:W-:Y:S02]  /*2640*/  IMAD.IADD R7, R5, 0x1, -R6 ;  /* 0x0000000105077824 */ /* 0x000fe400078e0a06 */
[----:B------:R-:W-:Y:S02]  /*2650*/  IMAD.IADD R5, R6, 0x1, -R5 ;  /* 0x0000000106057824 */ /* 0x000fe400078e0a05 */
[----:B------:R-:W-:Y:S02]  /*2660*/  IMAD R11, R7, R18, R11 ;  /* 0x00000012070b7224 */ /* 0x000fe400078e020b */
[----:B------:R-:W-:-:S07]  /*2670*/  IMAD R0, R5, R4, R0 ;  /* 0x0000000405007224 */ /* 0x000fce00078e0200 */
.L_x_38:
[----:B------:R-:W-:Y:S01]  /*2680*/  VIADD R15, R15, 0x1 ;  /* 0x000000010f0f7836 */ /* 0x000fe20000000000 */
[----:B------:R-:W-:Y:S01]  /*2690*/  PLOP3.LUT P1, PT, PT, PT, PT, 0x80, 0x8 ;  /* 0x000000000008781c */ /* 0x000fe20003f2f070 */
[----:B------:R-:W-:Y:S02]  /*26a0*/  IMAD.IADD R43, R11, 0x1, R40 ;  /* 0x000000010b2b7824 */ /* 0x000fe400078e0228 */
[----:B------:R-:W-:Y:S01]  /*26b0*/  IMAD.IADD R41, R0, 0x1, R29 ;  /* 0x0000000100297824 */ /* 0x000fe200078e021d */
[----:B------:R-:W-:-:S04]  /*26c0*/  ISETP.NE.AND P0, PT, R15, 0x2, PT ;  /* 0x000000020f00780c */ /* 0x000fc80003f05270 */
[----:B------:R-:W-:Y:S02]  /*26d0*/  SEL R5, RZ, 0x1, P0 ;  /* 0x00000001ff057807 */ /* 0x000fe40000000000 */
[----:B------:R-:W-:Y:S02]  /*26e0*/  SEL R15, R15, RZ, P0 ;  /* 0x000000ff0f0f7207 */ /* 0x000fe40000000000 */
[----:B------:R-:W-:Y:S01]  /*26f0*/  LOP3.LUT R14, R14, R5, RZ, 0x3c, !PT ;  /* 0x000000050e0e7212 */ /* 0x000fe200078e3cff */
[----:B------:R-:W-:Y:S06]  /*2700*/  @P2 BRA `(.L_x_39) ;  /* 0xffffffec00702947 */ /* 0x000fec000383ffff */
[----:B------:R-:W-:Y:S01]  /*2710*/  UIADD3 UR13, UPT, UPT, UR13, 0x18, URZ ;  /* 0x000000180d0d7890 */ /* 0x000fe2000fffe0ff */
[----:B--2---:R-:W-:-:S03]  /*2720*/  SHF.L.U32 R3, R16, 0x1f, RZ ;  /* 0x0000001f10037819 */ /* 0x004fc600000006ff */
[----:B------:R-:W-:-:S09]  /*2730*/  ULEA UR4, UR23, UR13, 0x3 ;  /* 0x0000000d17047291 */ /* 0x000fd2000f8e18ff */
[----:B------:R-:W1:Y:S02]  /*2740*/  SYNCS.PHASECHK.TRANS64.TRYWAIT P0, [UR4], R3 ;  /* 0x00000003ff0075a7 */ /* 0x000e640008001104 */
[----:B-1----:R-:W-:Y:S05]  /*2750*/  @!P0 BRA `(.L_x_40) ;  /* 0x0000003c00848947 */ /* 0x002fea0003800000 */
.L_x_105:
[----:B------:R-:W-:-:S04]  /*2760*/  UIADD3 UR4, UPT, UPT, UR23, 0x1, URZ ;  /* 0x0000000117047890 */ /* 0x000fc8000fffe0ff */
[----:B------:R-:W-:-:S04]  /*2770*/  UISETP.NE.AND UP0, UPT, UR4, 0x3, UPT ;  /* 0x000000030400788c */ /* 0x000fc8000bf05270 */
[----:B------:R-:W-:Y:S02]  /*2780*/  USEL UR6, URZ, 0x1, UP0 ;  /* 0x00000001ff067887 */ /* 0x000fe40008000000 */
[----:B------:R-:W-:-:S04]  /*2790*/  USEL UR4, UR4, URZ, UP0 ;  /* 0x000000ff04047287 */ /* 0x000fc80008000000 */
[----:B------:R-:W-:Y:S01]  /*27a0*/  ULEA UR5, UR4, UR13, 0x3 ;  /* 0x0000000d04057291 */ /* 0x000fe2000f8e18ff */
[----:B------:R-:W-:-:S04]  /*27b0*/  LOP3.LUT R16, R16, UR6, RZ, 0x3c, !PT ;  /* 0x0000000610107c12 */ /* 0x000fc8000f8e3cff */
[----:B-1----:R-:W-:-:S04]  /*27c0*/  SHF.L.U32 R3, R16, 0x1f, RZ ;  /* 0x0000001f10037819 */ /* 0x002fc800000006ff */
[----:B------:R-:W1:Y:S02]  /*27d0*/  SYNCS.PHASECHK.TRANS64.TRYWAIT P0, [UR5], R3 ;  /* 0x00000003ff0075a7 */ /* 0x000e640008001105 */
[----:B-1----:R-:W-:Y:S05]  /*27e0*/  @!P0 BRA `(.L_x_41) ;  /* 0x0000003c00788947 */ /* 0x002fea0003800000 */
.L_x_107:
[----:B------:R-:W-:-:S04]  /*27f0*/  UIADD3 UR4, UPT, UPT, UR4, 0x1, URZ ;  /* 0x0000000104047890 */ /* 0x000fc8000fffe0ff */
[----:B------:R-:W-:-:S04]  /*2800*/  UISETP.NE.AND UP0, UPT, UR4, 0x3, UPT ;  /* 0x000000030400788c */ /* 0x000fc8000bf05270 */
[----:B------:R-:W-:Y:S02]  /*2810*/  USEL UR5, URZ, 0x1, UP0 ;  /* 0x00000001ff057887 */ /* 0x000fe40008000000 */
[----:B------:R-:W-:-:S04]  /*2820*/  USEL UR4, UR4, URZ, UP0 ;  /* 0x000000ff04047287 */ /* 0x000fc80008000000 */
[----:B------:R-:W-:Y:S01]  /*2830*/  ULEA UR4, UR4, UR13, 0x3 ;  /* 0x0000000d04047291 */ /* 0x000fe2000f8e18ff */
[----:B-1----:R-:W-:-:S04]  /*2840*/  LOP3.LUT R3, R16, UR5, RZ, 0x3c, !PT ;  /* 0x0000000510037c12 */ /* 0x002fc8000f8e3cff */
[----:B------:R-:W-:Y:S01]  /*2850*/  SHF.L.U32 R3, R3, 0x1f, RZ ;  /* 0x0000001f03037819 */ /* 0x000fe200000006ff */
[----:B------:R-:W-:-:S07]  /*2860*/  IMAD.U32 R0, RZ, RZ, UR4 ;  /* 0x00000004ff007e24 */ /* 0x000fce000f8e00ff */
.L_x_42:
[----:B-1----:R1:W2:Y:S02]  /*2870*/  SYNCS.PHASECHK.TRANS64.TRYWAIT P0, [R0+URZ], R3 ;  /* 0x00000003000075a7 */ /* 0x0022a400080011ff */
[----:B--2---:R-:W-:Y:S05]  /*2880*/  @!P0 NANOSLEEP.SYNCS 0x989680 ;  /* 0x009896800000895d */ /* 0x004fea0003900000 */
[----:B------:R-:W2:Y:S02]  /*2890*/  @!P0 SYNCS.PHASECHK.TRANS64 P0, [R0+URZ], R3 ;  /* 0x00000003000085a7 */ /* 0x000ea400080010ff */
[----:B--2---:R-:W-:Y:S05]  /*28a0*/  @P0 EXIT ;  /* 0x000000000000094d */ /* 0x004fea0003800000 */
[----:B------:R-:W-:Y:S05]  /*28b0*/  BRA `(.L_x_42) ;  /* 0xfffffffc00ec7947 */ /* 0x000fea000383ffff */
.L_x_17:
[----:B------:R-:W-:-:S04]  /*28c0*/  UISETP.NE.AND UP1, UPT, UR45, URZ, UPT ;  /* 0x000000ff2d00728c */ /* 0x000fc8000bf25270 */
[----:B------:R-:W-:-:S09]  /*28d0*/  UISETP.NE.OR UP1, UPT, UR10, 0x1, UP1 ;  /* 0x000000010a00788c */ /* 0x000fd20008f25670 */
[----:B------:R-:W-:Y:S05]  /*28e0*/  BRA.U UP1, `(.L_x_43) ;  /* 0x0000000501487547 */ /* 0x000fea000b800000 */
[----:B------:R-:W-:Y:S01]  /*28f0*/  ISETP.NE.AND P2, PT, R0, RZ, PT ;  /* 0x000000ff0000720c */ /* 0x000fe20003f45270 */
[----:B------:R-:W-:Y:S01]  /*2900*/  IMAD.MOV.U32 R12, RZ, RZ, 0x1 ;  /* 0x00000001ff0c7424 */ /* 0x000fe200078e00ff */
[----:B------:R-:W-:Y:S02]  /*2910*/  CS2R R10, SRZ ;  /* 0x00000000000a7805 */ /* 0x000fe4000001ff00 */
[----:B------:R-:W-:Y:S01]  /*2920*/  CS2R R8, SRZ ;  /* 0x0000000000087805 */ /* 0x000fe2000001ff00 */
[----:B------:R-:W-:Y:S01]  /*2930*/  UMOV UR6, 0x400 ;  /* 0x0000040000067882 */ /* 0x000fe20000000000 */
[----:B------:R-:W-:Y:S01]  /*2940*/  UMOV UR5, URZ ;  /* 0x000000ff00057c82 */ /* 0x000fe20008000000 */
[----:B------:R-:W-:-:S12]  /*2950*/  ULEA UR6, UR45, UR6, 0x18 ;  /* 0x000000062d067291 */ /* 0x000fd8000f8ec0ff */
.L_x_47:
[----:B---3--:R-:W-:Y:S02]  /*2960*/  LEA R2, R8, UR6, 0x3 ;  /* 0x0000000608027c11 */ /* 0x008fe4000f8e18ff */
[----:B------:R-:W-:-:S03]  /*2970*/  SHF.L.U32 R5, R9, 0x1f, RZ ;  /* 0x0000001f09057819 */ /* 0x000fc600000006ff */
[----:B------:R-:W-:Y:S01]  /*2980*/  VIADD R4, R2, 0xd0 ;  /* 0x000000d002047836 */ /* 0x000fe20000000000 */
[----:B------:R-:W1:Y:S02]  /*2990*/  SYNCS.PHASECHK.TRANS64.TRYWAIT P0, [R2+URZ+0xc0], R5 ;  /* 0x0000c005020075a7 */ /* 0x000e6400080011ff */
[----:B-1----:R-:W-:Y:S05]  /*29a0*/  @!P0 BRA `(.L_x_44) ;  /* 0x0000003c00208947 */ /* 0x002fea0003800000 */
.L_x_108:
[----:B------:R-:W-:Y:S01]  /*29b0*/  ULEA UR4, UR5, UR6, 0x3 ;  /* 0x0000000605047291 */ /* 0x000fe2000f8e18ff */
[----:B------:R-:W-:Y:S02]  /*29c0*/  PRMT R4, RZ, 0x654, R4 ;  /* 0x00000654ff047816 */ /* 0x000fe40000000004 */
[----:B-1----:R-:W-:Y:S01]  /*29d0*/  SHF.L.U32 R5, R12, 0x1f, RZ ;  /* 0x0000001f0c057819 */ /* 0x002fe200000006ff */
[----:B------:R-:W-:Y:S01]  /*29e0*/  UIADD3 UR7, UPT, UPT, UR4, 0x60, URZ ;  /* 0x0000006004077890 */ /* 0x000fe2000fffe0ff */
[----:B------:R1:W-:Y:S05]  /*29f0*/  SYNCS.ARRIVE.TRANS64.RED.A1T0 RZ, [R4+URZ], RZ ;  /* 0x000000ff04ff79a7 */ /* 0x0003ea00081004ff */
[----:B------:R-:W-:Y:S01]  /*2a00*/  IMAD.U32 R7, RZ, RZ, UR7 ;  /* 0x00000007ff077e24 */ /* 0x000fe2000f8e00ff */
[----:B------:R-:W2:Y:S04]  /*2a10*/  SYNCS.PHASECHK.TRANS64.TRYWAIT P0, [UR4+0x70], R5 ;  /* 0x00007005ff0075a7 */ /* 0x000ea80008001104 */
[----:B------:R-:W-:Y:S01]  /*2a20*/  PRMT R6, R0, 0x654, R7 ;  /* 0x0000065400067816 */ /* 0x000fe20000000007 */
[----:B-1----:R-:W-:Y:S01]  /*2a30*/  @!P2 IMAD.MOV.U32 R4, RZ, RZ, 0x10 ;  /* 0x00000010ff04a424 */ /* 0x002fe200078e00ff */
[----:B--2---:R-:W-:Y:S06]  /*2a40*/  @!P0 BRA `(.L_x_45) ;  /* 0x0000003c000c8947 */ /* 0x004fec0003800000 */
.L_x_110:
[----:B------:R-:W-:Y:S01]  /*2a50*/  ULEA UR8, UR5, UR6, 0x4 ;  /* 0x0000000605087291 */ /* 0x000fe2000f8e20ff */
[----:B------:R-:W-:Y:S01]  /*2a60*/  SEL R3, R6, R3, !P2 ;  /* 0x0000000306037207 */ /* 0x000fe20005000000 */
[----:B------:R-:W-:Y:S01]  /*2a70*/  UIADD3 UR9, UPT, UPT, UR4, 0x60, URZ ;  /* 0x0000006004097890 */ /* 0x000fe2000fffe0ff */
[----:B-1----:R-:W-:Y:S01]  /*2a80*/  LEA R2, R11, UR6, 0x3 ;  /* 0x000000060b027c11 */ /* 0x002fe2000f8e18ff */
[----:B------:R-:W-:Y:S01]  /*2a90*/  UIADD3 UR8, UPT, UPT, UR8, 0xf0, URZ ;  /* 0x000000f008087890 */ /* 0x000fe2000fffe0ff */
[----:B------:R-:W-:Y:S01]  /*2aa0*/  SHF.L.U32 R5, R10, 0x1f, RZ ;  /* 0x0000001f0a057819 */ /* 0x000fe200000006ff */
[----:B------:R1:W-:Y:S01]  /*2ab0*/  @!P2 SYNCS.ARRIVE.TRANS64.RED RZ, [R3+URZ], R4 ;  /* 0x0000000403ffa9a7 */ /* 0x0003e200080004ff */
[----:B------:R-:W-:Y:S01]  /*2ac0*/  UIADD3 UR4, UPT, UPT, UR5, 0x1, URZ ;  /* 0x0000000105047890 */ /* 0x000fe2000fffe0ff */
[----:B------:R-:W-:-:S03]  /*2ad0*/  VIADD R8, R8, 0x1 ;  /* 0x0000000108087836 */ /* 0x000fc60000000000 */
[----:B------:R-:W-:Y:S02]  /*2ae0*/  UISETP.NE.AND UP0, UPT, UR4, 0x2, UPT ;  /* 0x000000020400788c */ /* 0x000fe4000bf05270 */
[----:B------:R-:W-:Y:S06]  /*2af0*/  UGETNEXTWORKID.BROADCAST [UR8], [UR9] ;  /* 0x00000000080073ca */ /* 0x000fec0008000100 */
[----:B------:R-:W-:Y:S01]  /*2b00*/  USEL UR7, URZ, 0x1, UP0 ;  /* 0x00000001ff077887 */ /* 0x000fe20008000000 */
[----:B------:R-:W-:Y:S01]  /*2b10*/  ISETP.NE.AND P0, PT, R8, 0x2, PT ;  /* 0x000000020800780c */ /* 0x000fe20003f05270 */
[----:B------:R-:W-:Y:S01]  /*2b20*/  USEL UR5, UR4, URZ, UP0 ;  /* 0x000000ff04057287 */ /* 0x000fe20008000000 */
[----:B------:R-:W2:Y:S03]  /*2b30*/  SYNCS.PHASECHK.TRANS64.TRYWAIT P1, [R2+URZ+0x60], R5 ;  /* 0x00006005020075a7 */ /* 0x000ea600080211ff */
[----:B------:R-:W-:Y:S01]  /*2b40*/  LOP3.LUT R12, R12, UR7, RZ, 0x3c, !PT ;  /* 0x000000070c0c7c12 */ /* 0x000fe2000f8e3cff */
[----:B-12---:R-:W-:Y:S07]  /*2b50*/  @!P1 BRA `(.L_x_46) ;  /* 0x0000003800e09947 */ /* 0x006fee0003800000 */
.L_x_111:
[C---:B------:R-:W-:Y:S01]  /*2b60*/  LEA R4, R11.reuse, UR6, 0x4 ;  /* 0x000000060b047c11 */ /* 0x040fe2000f8e20ff */
[----:B-1----:R-:W-:Y:S01]  /*2b70*/  VIADD R2, R2, 0x70 ;  /* 0x0000007002027836 */ /* 0x002fe20000000000 */
[----:B------:R-:W-:Y:S01]  /*2b80*/  SEL R8, R8, RZ, P0 ;  /* 0x000000ff08087207 */ /* 0x000fe20000000000 */
[----:B------:R-:W-:-:S03]  /*2b90*/  VIADD R11, R11, 0x1 ;  /* 0x000000010b0b7836 */ /* 0x000fc60000000000 */
[----:B------:R-:W1:Y:S01]  /*2ba0*/  LDS.128 R4, [R4+0xf0] ;  /* 0x0000f00004047984 */ /* 0x000e620000000c00 */
[----:B------:R-:W-:Y:S02]  /*2bb0*/  PRMT R2, RZ, 0x654, R2 ;  /* 0x00000654ff027816 */ /* 0x000fe40000000002 */
[C---:B------:R-:W-:Y:S01]  /*2bc0*/  ISETP.NE.AND P1, PT, R11.reuse, 0x2, PT ;  /* 0x000000020b00780c */ /* 0x040fe20003f25270 */
[----:B------:R-:W-:Y:S01]  /*2bd0*/  @!PT LDS RZ, [RZ] ;  /* 0x00000000fffff984 */ /* 0x000fe20000000800 */
[----:B------:R-:W-:Y:S01]  /*2be0*/  @!PT LDS RZ, [RZ] ;  /* 0x00000000fffff984 */ /* 0x000fe20000000800 */
[----:B------:R-:W-:Y:S01]  /*2bf0*/  @!PT LDS RZ, [RZ] ;  /* 0x00000000fffff984 */ /* 0x000fe20000000800 */
[----:B------:R-:W-:Y:S01]  /*2c00*/  @!PT LDS RZ, [RZ] ;  /* 0x00000000fffff984 */ /* 0x000fe20000000800 */
[----:B------:R2:W-:Y:S06]  /*2c10*/  MEMBAR.ALL.CTA ;  /* 0x0000000000007992 */ /* 0x0005ec0000008000 */
[----:B--2---:R-:W2:Y:S01]  /*2c20*/  FENCE.VIEW.ASYNC.S ;  /* 0x00000000000073c6 */ /* 0x004ea20000000000 */
[----:B------:R-:W-:Y:S01]  /*2c30*/  SEL R11, R11, RZ, P1 ;  /* 0x000000ff0b0b7207 */ /* 0x000fe20000800000 */
[----:B--2---:R2:W-:Y:S01]  /*2c40*/  SYNCS.ARRIVE.TRANS64.RED.A1T0 RZ, [R2+URZ], RZ ;  /* 0x000000ff02ff79a7 */ /* 0x0045e200081004ff */
[----:B-1----:R-:W-:-:S02]  /*2c50*/  LOP3.LUT P3, RZ, R6, 0x1, RZ, 0xc0, !PT ;  /* 0x0000000106ff7812 */ /* 0x002fc4000786c0ff */
[----:B------:R-:W-:-:S04]  /*2c60*/  SEL R5, RZ, 0x1, P1 ;  /* 0x00000001ff057807 */ /* 0x000fc80000800000 */
[----:B------:R-:W-:Y:S02]  /*2c70*/  LOP3.LUT R10, R10, R5, RZ, 0x3c, !PT ;  /* 0x000000050a0a7212 */ /* 0x000fe400078e3cff */
[----:B--2---:R-:W-:-:S04]  /*2c80*/  SEL R2, RZ, 0x1, P0 ;  /* 0x00000001ff027807 */ /* 0x004fc80000000000 */
[----:B------:R-:W-:Y:S01]  /*2c90*/  LOP3.LUT R9, R9, R2, RZ, 0x3c, !PT ;  /* 0x0000000209097212 */ /* 0x000fe200078e3cff */
[----:B------:R-:W-:Y:S06]  /*2ca0*/  @P3 BRA `(.L_x_47) ;  /* 0xfffffffc002c3947 */ /* 0x000fec000383ffff */
[----:B------:R-:W-:Y:S01]  /*2cb0*/  ULEA UR4, UR5, UR6, 0x3 ;  /* 0x0000000605047291 */ /* 0x000fe2000f8e18ff */
[----:B------:R-:W-:-:S08]  /*2cc0*/  SHF.L.U32 R3, R12, 0x1f, RZ ;  /* 0x0000001f0c037819 */ /* 0x000fd000000006ff */
[----:B------:R-:W1:Y:S02]  /*2cd0*/  SYNCS.PHASECHK.TRANS64 P0, [UR4+0x70], R3 ;  /* 0x00007003ff0075a7 */ /* 0x000e640008001004 */
[----:B-1----:R-:W-:Y:S05]  /*2ce0*/  @P0 BRA `(.L_x_48) ;  /* 0x0000000000080947 */ /* 0x002fea0003800000 */
[----:B------:R-:W1:Y:S02]  /*2cf0*/  SYNCS.PHASECHK.TRANS64.TRYWAIT P0, [UR4+0x70], R3 ;  /* 0x00007003ff0075a7 */ /* 0x000e640008001104 */
[----:B-1----:R-:W-:Y:S05]  /*2d00*/  @!P0 BRA `(.L_x_49) ;  /* 0x0000003800888947 */ /* 0x002fea0003800000 */
.L_x_48:
[----:B------:R-:W-:-:S04]  /*2d10*/  UIADD3 UR7, UPT, UPT, UR5, 0x1, URZ ;  /* 0x0000000105077890 */ /* 0x000fc8000fffe0ff */
[----:B------:R-:W-:-:S04]  /*2d20*/  UISETP.NE.AND UP0, UPT, UR7, 0x2, UPT ;  /* 0x000000020700788c */ /* 0x000fc8000bf05270 */
[----:B------:R-:W-:Y:S02]  /*2d30*/  USEL UR8, URZ, 0x1, UP0 ;  /* 0x00000001ff087887 */ /* 0x000fe40008000000 */
[----:B------:R-:W-:-:S04]  /*2d40*/  USEL UR7, UR7, URZ, UP0 ;  /* 0x000000ff07077287 */ /* 0x000fc80008000000 */
[----:B------:R-:W-:Y:S01]  /*2d50*/  ULEA UR7, UR7, UR6, 0x3 ;  /* 0x0000000607077291 */ /* 0x000fe2000f8e18ff */
[----:B-1----:R-:W-:-:S04]  /*2d60*/  LOP3.LUT R3, R12, UR8, RZ, 0x3c, !PT ;  /* 0x000000080c037c12 */ /* 0x002fc8000f8e3cff */
[----:B------:R-:W-:-:S04]  /*2d70*/  SHF.L.U32 R0, R3, 0x1f, RZ ;  /* 0x0000001f03007819 */ /* 0x000fc800000006ff */
[----:B------:R-:W1:Y:S02]  /*2d80*/  SYNCS.PHASECHK.TRANS64 P0, [UR7+0x70], R0 ;  /* 0x00007000ff0075a7 */ /* 0x000e640008001007 */
[----:B-1----:R-:W-:Y:S05]  /*2d90*/  @P0 EXIT ;  /* 0x000000000000094d */ /* 0x002fea0003800000 */
[----:B------:R-:W-:Y:S02]  /*2da0*/  SHF.L.U32 R3, R3, 0x1f, RZ ;  /* 0x0000001f03037819 */ /* 0x000fe400000006ff */
[----:B------:R-:W-:-:S07]  /*2db0*/  MOV R0, UR7 ;  /* 0x0000000700007c02 */ /* 0x000fce0008000f00 */
.L_x_50:
[----:B-1----:R1:W2:Y:S02]  /*2dc0*/  SYNCS.PHASECHK.TRANS64.TRYWAIT P0, [R0+URZ+0x70], R3 ;  /* 0x00007003000075a7 */ /* 0x0022a400080011ff */
[----:B--2---:R-:W-:Y:S05]  /*2dd0*/  @!P0 NANOSLEEP.SYNCS 0x989680 ;  /* 0x009896800000895d */ /* 0x004fea0003900000 */
[----:B------:R-:W2:Y:S02]  /*2de0*/  @!P0 SYNCS.PHASECHK.TRANS64 P0, [R0+URZ+0x70], R3 ;  /* 0x00007003000085a7 */ /* 0x000ea400080010ff */
[----:B--2---:R-:W-:Y:S05]  /*2df0*/  @P0 EXIT ;  /* 0x000000000000094d */ /* 0x004fea0003800000 */
[----:B------:R-:W-:Y:S05]  /*2e00*/  BRA `(.L_x_50) ;  /* 0xfffffffc00ec7947 */ /* 0x000fea000383ffff */
.L_x_43:
[----:B------:R-:W-:-:S09]  /*2e10*/  UISETP.NE.AND UP1, UPT, UR10, URZ, UPT ;  /* 0x000000ff0a00728c */ /* 0x000fd2000bf25270 */
[----:B------:R-:W-:Y:S05]  /*2e20*/  BRA.U UP1, `(.L_x_51) ;  /* 0x0000001501047547 */ /* 0x000fea000b800000 */
[----:B------:R-:W-:Y:S01]  /*2e30*/  UMOV UR4, 0x40 ;  /* 0x0000004000047882 */ /* 0x000fe20000000000 */
[----:B------:R-:W-:Y:S01]  /*2e40*/  NOP ;  /* 0x0000000000007918 */ /* 0x000fe20000000000 */
[----:B------:R-:W-:Y:S01]  /*2e50*/  ULEA UR5, UR45, UR4, 0x18 ;  /* 0x000000042d057291 */ /* 0x000fe2000f8ec0ff */
[----:B------:R-:W-:Y:S02]  /*2e60*/  UMOV UR6, 0x400 ;  /* 0x0000040000067882 */ /* 0x000fe40000000000 */
[----:B------:R-:W-:-:S06]  /*2e70*/  ULEA UR6, UR45, UR6, 0x18 ;  /* 0x000000062d067291 */ /* 0x000fcc000f8ec0ff */
[----:B------:R-:W1:Y:S02]  /*2e80*/  LDS.U8 R0, [UR5+0x1c] ;  /* 0x00001c05ff007984 */ /* 0x000e640008000000 */
[----:B-1----:R-:W-:-:S13]  /*2e90*/  ISETP.NE.AND P0, PT, R0, RZ, PT ;  /* 0x000000ff0000720c */ /* 0x002fda0003f05270 */
[----:B------:R-:W-:Y:S05]  /*2ea0*/  @P0 BRA `(.L_x_52) ;  /* 0x0000000000580947 */ /* 0x000fea0003800000 */
[----:B------:R-:W-:-:S13]  /*2eb0*/  ELECT P0, URZ, PT ;  /* 0x0000000000ff782f */ /* 0x000fda0003800000 */
[----:B------:R-:W-:Y:S05]  /*2ec0*/  @!P0 BRA `(.L_x_53) ;  /* 0x0000000000608947 */ /* 0x000fea0003800000 */
[----:B------:R-:W-:Y:S01]  /*2ed0*/  UMOV UR4, 0x10 ;  /* 0x0000001000047882 */ /* 0x000fe20000000000 */
[----:B------:R-:W-:Y:S01]  /*2ee0*/  HFMA2 R0, -RZ, RZ, 0, 5.9604644775390625e-08 ;  /* 0x00000001ff007431 */ /* 0x000fe200000001ff */
[----:B---3--:R-:W-:-:S03]  /*2ef0*/  MOV R2, 0xffff ;  /* 0x0000ffff00027802 */ /* 0x008fc60000000f00 */
[----:B------:R-:W-:Y:S04]  /*2f00*/  DEPBAR.LE SB1, 0x36 ;  /* 0x00009d800000791a */ /* 0x000fe80000000000 */
[----:B------:R-:W1:Y:S02]  /*2f10*/  UTCATOMSWS.FIND_AND_SET.ALIGN UP0, UR4, UR4 ;  /* 0x00000004000475e3 */ /* 0x000e640008000800 */
[----:B-1----:R-:W-:Y:S01]  /*2f20*/  MOV R3, UR4 ;  /* 0x0000000400037c02 */ /* 0x002fe20008000f00 */
[----:B------:R-:W-:Y:S06]  /*2f30*/  BRA.U UP0, `(.L_x_54) ;  /* 0x0000000100187547 */ /* 0x000fec000b800000 */
.L_x_55:
[----:B------:R-:W-:Y:S05]  /*2f40*/  NANOSLEEP 0x64 ;  /* 0x000000640000795d */ /* 0x000fea0003800000 */
[----:B------:R-:W-:-:S05]  /*2f50*/  UMOV UR4, 0x10 ;  /* 0x0000001000047882 */ /* 0x000fca0000000000 */
[----:B------:R-:W-:Y:S04]  /*2f60*/  DEPBAR.LE SB1, 0x36 ;  /* 0x00009d800000791a */ /* 0x000fe80000000000 */
[----:B------:R-:W1:Y:S02]  /*2f70*/  UTCATOMSWS.FIND_AND_SET.ALIGN UP0, UR4, UR4 ;  /* 0x00000004000475e3 */ /* 0x000e640008000800 */
[----:B-1----:R-:W-:Y:S01]  /*2f80*/  MOV R3, UR4 ;  /* 0x0000000400037c02 */ /* 0x002fe20008000f00 */
[----:B------:R-:W-:Y:S05]  /*2f90*/  BRA.U !UP0, `(.L_x_55) ;  /* 0xfffffffd08e87547 */ /* 0x000fea000b83ffff */
.L_x_54:
[-C--:B------:R-:W-:Y:S02]  /*2fa0*/  SHF.L.U32 R2, R2, R3.reuse, RZ ;  /* 0x0000000302027219 */ /* 0x080fe400000006ff */
[----:B------:R-:W-:Y:S01]  /*2fb0*/  SHF.L.U32 R0, R0, R3, RZ ;  /* 0x0000000300007219 */ /* 0x000fe200000006ff */
[----:B------:R-:W-:Y:S02]  /*2fc0*/  IMAD.SHL.U32 R3, R3, 0x20, RZ ;  /* 0x0000002003037824 */ /* 0x000fe400078e00ff */
[----:B------:R1:W-:Y:S04]  /*2fd0*/  ATOMS.OR RZ, [UR5+0x14], R2 ;  /* 0x00001402ffff798c */ /* 0x0003e8000b000005 */
[----:B------:R1:W-:Y:S04]  /*2fe0*/  ATOMS.OR RZ, [UR5+0x18], R0 ;  /* 0x00001800ffff798c */ /* 0x0003e8000b000005 */
[----:B------:R1:W-:Y:S01]  /*2ff0*/  STS [UR6+0x110], R3 ;  /* 0x00011003ff007988 */ /* 0x0003e20008000806 */
[----:B------:R-:W-:Y:S05]  /*3000*/  BRA `(.L_x_53) ;  /* 0x0000000000107947 */ /* 0x000fea0003800000 */
.L_x_52:
[----:B------:R-:W-:Y:S02]  /*3010*/  MOV R0, 0xffffffff ;  /* 0xffffffff00007802 */ /* 0x000fe40000000f00 */
[----:B---3--:R-:W-:-:S03]  /*3020*/  MOV R2, 0x3050 ;  /* 0x0000305000027802 */ /* 0x008fc60000000f00 */
[----:B------:R1:W-:Y:S04]  /*3030*/  STS [UR6+0x110], R0 ;  /* 0x00011000ff007988 */ /* 0x0003e80008000806 */
[----:B-1---5:R-:W-:Y:S05]  /*3040*/  CALL.REL.NOINC `($__internal_1_$__cuda_sm10x_tcgen05_guardrail_trap_phase_invalid_during_alloc) ;  /* 0x0000003c00247944 */ /* 0x022fea0003c00000 */
.L_x_53:
[----:B------:R-:W-:Y:S05]  /*3050*/  WARPSYNC.ALL ;  /* 0x0000000000007948 */ /* 0x000fea0003800000 */
[----:B------:R-:W2:Y:S01]  /*3060*/  S2UR UR4, SR_CgaCtaId ;  /* 0x00000000000479c3 */ /* 0x000ea20000008800 */
[----:B------:R-:W-:Y:S01]  /*3070*/  UMOV UR70, 0x400 ;  /* 0x0000040000467882 */ /* 0x000fe20000000000 */
[----:B------:R-:W-:-:S06]  /*3080*/  NOP ;  /* 0x0000000000007918 */ /* 0x000fcc0000000000 */
[----:B------:R-:W-:Y:S06]  /*3090*/  BAR.ARV 0x6, 0xa0 ;  /* 0x0182800000007b1d */ /* 0x000fec0000002000 */
[----:B------:R-:W4:Y:S01]  /*30a0*/  LDCU UR5, c[0x0][0x38c] ;  /* 0x00007180ff0577ac */ /* 0x000f220008000800 */
[----:B------:R-:W-:Y:S01]  /*30b0*/  IMAD.MOV.U32 R11, RZ, RZ, 0x1 ;  /* 0x00000001ff0b7424 */ /* 0x000fe200078e00ff */
[----:B------:R-:W-:Y:S01]  /*30c0*/  CS2R R8, SRZ ;  /* 0x0000000000087805 */ /* 0x000fe2000001ff00 */
[----:B------:R-:W-:Y:S01]  /*30d0*/  IMAD.MOV.U32 R10, RZ, RZ, RZ ;  /* 0x000000ffff0a7224 */ /* 0x000fe200078e00ff */
[----:B------:R-:W3:Y:S01]  /*30e0*/  LDCU UR7, c[0x0][0x38c] ;  /* 0x00007180ff0777ac */ /* 0x000ee20008000800 */
[----:B------:R-:W-:Y:S01]  /*30f0*/  UMOV UR9, URZ ;  /* 0x000000ff00097c82 */ /* 0x000fe20008000000 */
[----:B------:R-:W-:Y:S01]  /*3100*/  UMOV UR76, 0x0 ;  /* 0x00000000004c7882 */ /* 0x000fe20000000000 */
[----:B--2---:R-:W-:Y:S01]  /*3110*/  ULEA UR70, UR4, UR70, 0x18 ;  /* 0x0000004604467291 */ /* 0x004fe2000f8ec0ff */
[----:B------:R-:W-:-:S02]  /*3120*/  UMOV UR77, 0x8020490 ;  /* 0x08020490004d7882 */ /* 0x000fc40000000000 */
[----:B------:R-:W-:Y:S01]  /*3130*/  UMOV UR4, URZ ;  /* 0x000000ff00047c82 */ /* 0x000fe20008000000 */
[----:B------:R-:W-:Y:S01]  /*3140*/  UIADD3 UR6, UPT, UPT, UR70, 0x31200, URZ ;  /* 0x0003120046067890 */ /* 0x000fe2000fffe0ff */
[----:B------:R-:W-:Y:S01]  /*3150*/  IMAD.U32 R15, RZ, RZ, UR4 ;  /* 0x00000004ff0f7e24 */ /* 0x000fe2000f8e00ff */
[----:B------:R-:W-:Y:S01]  /*3160*/  UMOV UR74, 0x0 ;  /* 0x00000000004a7882 */ /* 0x000fe20000000000 */
[----:B------:R-:W-:Y:S01]  /*3170*/  UMOV UR75, 0x8020490 ;  /* 0x08020490004b7882 */ /* 0x000fe20000000000 */
[----:B----4-:R-:W-:Y:S01]  /*3180*/  UIADD3 UR5, UPT, UPT, UR5, 0xff, URZ ;  /* 0x000000ff05057890 */ /* 0x010fe2000fffe0ff */
[----:B-1----:R-:W1:Y:S03]  /*3190*/  LDS R0, [UR70+0x110] ;  /* 0x00011046ff007984 */ /* 0x002e660008000800 */
[----:B------:R-:W-:Y:S02]  /*31a0*/  USHF.R.S32.HI UR4, URZ, 0x1f, UR5 ;  /* 0x0000001fff047899 */ /* 0x000fe40008011405 */
[----:B---3--:R-:W-:-:S02]  /*31b0*/  UISETP.GE.AND UP3, UPT, UR7, 0x1, UPT ;  /* 0x000000010700788c */ /* 0x008fc4000bf66270 */
[----:B------:R-:W-:Y:S02]  /*31c0*/  ULEA.HI UR4, UR4, UR5, URZ, 0x8 ;  /* 0x0000000504047291 */ /* 0x000fe4000f8f40ff */
[----:B------:R-:W-:Y:S02]  /*31d0*/  UIADD3 UR5, UPT, UPT, UR70, 0x1200, URZ ;  /* 0x0000120046057890 */ /* 0x000fe4000fffe0ff */
[----:B------:R-:W-:Y:S02]  /*31e0*/  USHF.R.S32.HI UR8, URZ, 0x8, UR4 ;  /* 0x00000008ff087899 */ /* 0x000fe40008011404 */
[----:B------:R-:W-:Y:S02]  /*31f0*/  USHF.R.U32.HI UR4, URZ, 0x4, UR6 ;  /* 0x00000004ff047899 */ /* 0x000fe40008011606 */
[----:B------:R-:W-:Y:S02]  /*3200*/  UISETP.LT.AND UP0, UPT, UR8, 0x1, UPT ;  /* 0x000000010800788c */ /* 0x000fe4000bf01270 */
[----:B------:R-:W-:Y:S01]  /*3210*/  IMAD.U32 R12, RZ, RZ, UR8 ;  /* 0x00000008ff0c7e24 */ /* 0x000fe2000f8e00ff */
[----:B------:R-:W-:-:S02]  /*3220*/  ULOP3.LUT UR4, UR4, 0x3fff, URZ, 0xc0, !UPT ;  /* 0x00003fff04047892 */ /* 0x000fc4000f8ec0ff */
[----:B------:R-:W-:Y:S02]  /*3230*/  USEL UR6, UR8, 0x1, !UP0 ;  /* 0x0000000108067887 */ /* 0x000fe4000c000000 */
[----:B------:R-:W-:Y:S02]  /*3240*/  ULOP3.LUT UR73, UR4, 0x10000, URZ, 0xfc, !UPT ;  /* 0x0001000004497892 */ /* 0x000fe4000f8efcff */
[----:B------:R-:W-:Y:S02]  /*3250*/  UIADD3 UR4, UPT, UPT, -UR6, URZ, URZ ;  /* 0x000000ff06047290 */ /* 0x000fe4000fffe1ff */
[----:B------:R-:W-:-:S04]  /*3260*/  USHF.R.U32.HI UR5, URZ, 0x4, UR5 ;  /* 0x00000004ff057899 */ /* 0x000fc80008011605 */
[----:B------:R-:W-:Y:S01]  /*3270*/  ULOP3.LUT UR5, UR5, 0x3fff, URZ, 0xc0, !UPT ;  /* 0x00003fff05057892 */ /* 0x000fe2000f8ec0ff */
[----:B------:R-:W-:-:S03]  /*3280*/  MOV R14, UR4 ;  /* 0x00000004000e7c02 */ /* 0x000fc60008000f00 */
[----:B------:R-:W-:Y:S01]  /*3290*/  ULOP3.LUT UR72, UR5, 0x10000, URZ, 0xfc, !UPT ;  /* 0x0001000005487892 */ /* 0x000fe2000f8efcff */
[----:B-1----:R-:W-:-:S13]  /*32a0*/  R2UR UR8, R0 ;  /* 0x00000000000872ca */ /* 0x002fda00000e0000 */
[----:B------:R-:W-:-:S07]  /*32b0*/  MOV R16, UR8 ;  /* 0x0000000800107c02 */ /* 0x000fce0008000f00 */
.L_x_62:
[----:B------:R-:W-:Y:S02]  /*32c0*/  LEA R0, R10, UR70, 0x3 ;  /* 0x000000460a007c11 */ /* 0x000fe4000f8e18ff */
[----:B------:R-:W-:Y:S02]  /*32d0*/  SHF.L.U32 R5, R9, 0x1f, RZ ;  /* 0x0000001f09057819 */ /* 0x000fe400000006ff */
[----:B------:R-:W-:Y:S01]  /*32e0*/  PLOP3.LUT P0, PT, PT, PT, UP3, 0x80, 0x8 ;  /* 0x000000000008781c */ /* 0x000fe20003f0f038 */
[----:B------:R-:W-:Y:S01]  /*32f0*/  VIADD R3, R0, 0x70 ;  /* 0x0000007000037836 */ /* 0x000fe20000000000 */
[----:B-1----:R-:W1:Y:S02]  /*3300*/  SYNCS.PHASECHK.TRANS64.TRYWAIT P1, [R0+URZ+0x60], R5 ;  /* 0x00006005000075a7 */ /* 0x002e6400080211ff */
[----:B-1----:R-:W-:Y:S09]  /*3310*/  @!P1 BRA `(.L_x_56) ;  /* 0x00000034001c9947 */ /* 0x002ff20003800000 */
.L_x_113:
[----:B------:R-:W-:Y:S01]  /*3320*/  LEA R4, R10, UR70, 0x4 ;  /* 0x000000460a047c11 */ /* 0x000fe2000f8e20ff */
[----:B------:R-:W-:Y:S01]  /*3330*/  @UP3 ULEA UR4, UR9, UR70, 0x3 ;  /* 0x0000004609043291 */ /* 0x000fe2000f8e18ff */
[----:B------:R-:W-:Y:S02]  /*3340*/  R2UR UR5, R15 ;  /* 0x000000000f0572ca */ /* 0x000fe400000e0000 */
[----:B------:R-:W-:Y:S02]  /*3350*/  PLOP3.LUT P1, PT, PT, PT, PT, 0x80, 0x8 ;  /* 0x000000000008781c */ /* 0x000fe40003f2f070 */
[----:B-1----:R-:W1:Y:S01]  /*3360*/  LDS.128 R4, [R4+0xf0] ;  /* 0x0000f00004047984 */ /* 0x002e620000000c00 */
[----:B------:R-:W-:Y:S02]  /*3370*/  PRMT R3, RZ, 0x654, R3 ;  /* 0x00000654ff037816 */ /* 0x000fe40000000003 */
[----:B------:R-:W-:Y:S01]  /*3380*/  @P0 SHF.L.U32 R2, R8, 0x1f, RZ ;  /* 0x0000001f08020819 */ /* 0x000fe200000006ff */
[----:B------:R-:W-:Y:S01]  /*3390*/  @!PT LDS RZ, [RZ] ;  /* 0x00000000fffff984 */ /* 0x000fe20000000800 */
[----:B------:R-:W-:Y:S01]  /*33a0*/  @!PT LDS RZ, [RZ] ;  /* 0x00000000fffff984 */ /* 0x000fe20000000800 */
[----:B------:R-:W-:Y:S01]  /*33b0*/  @!PT LDS RZ, [RZ] ;  /* 0x00000000fffff984 */ /* 0x000fe20000000800 */
[----:B------:R-:W-:Y:S01]  /*33c0*/  @!PT LDS RZ, [RZ] ;  /* 0x00000000fffff984 */ /* 0x000fe20000000800 */
[----:B------:R2:W-:Y:S06]  /*33d0*/  MEMBAR.ALL.CTA ;  /* 0x0000000000007992 */ /* 0x0005ec0000008000 */
[----:B--2---:R-:W2:Y:S01]  /*33e0*/  FENCE.VIEW.ASYNC.S ;  /* 0x00000000000073c6 */ /* 0x004ea20000000000 */
[----:B------:R-:W-:-:S02]  /*33f0*/  SHF.L.U32 R0, R11, 0x1f, RZ ;  /* 0x0000001f0b007819 */ /* 0x000fc400000006ff */
[----:B------:R-:W-:Y:S01]  /*3400*/  R2UR UR6, R16 ;  /* 0x00000000100672ca */ /* 0x000fe200000e0000 */
[----:B------:R-:W-:-:S06]  /*3410*/  ULEA UR7, UR5, UR70, 0x3 ;  /* 0x0000004605077291 */ /* 0x000fcc000f8e18ff */
[----:B------:R-:W-:-:S06]  /*3420*/  IMAD.U32 R13, RZ, RZ, UR7 ;  /* 0x00000007ff0d7e24 */ /* 0x000fcc000f8e00ff */
[----:B------:R-:W-:Y:S01]  /*3430*/  ULEA UR8, UR5, UR6, 0x3 ;  /* 0x0000000605087291 */ /* 0x000fe2000f8e18ff */
[----:B--2---:R2:W-:Y:S01]  /*3440*/  SYNCS.ARRIVE.TRANS64.RED.A1T0 RZ, [R3+URZ], RZ ;  /* 0x000000ff03ff79a7 */ /* 0x0045e200081004ff */
[----:B------:R2:W3:Y:S01]  /*3450*/  @P0 SYNCS.PHASECHK.TRANS64.TRYWAIT P1, [UR4], R2 ;  /* 0x00000002ff0005a7 */ /* 0x0004e20008021104 */
[----:B------:R-:W4:Y:S02]  /*3460*/  SYNCS.PHASECHK.TRANS64.TRYWAIT P0, [UR7+0xa0], R0 ;  /* 0x0000a000ff0075a7 */ /* 0x000f240008001107 */
[----:B-1234-:R-:W-:Y:S07]  /*3470*/  @!P0 BRA `(.L_x_57) ;  /* 0x0000003000d88947 */ /* 0x01efee0003800000 */
.L_x_115:
[----:B------:R-:W-:Y:S01]  /*3480*/  IADD3 R10, PT, PT, R10, 0x1, RZ ;  /* 0x000000010a0a7810 */ /* 0x000fe20007ffe0ff */
[----:B------:R-:W-:Y:S06]  /*3490*/  BRA.U !UP3, `(.L_x_58) ;  /* 0x000000050bec7547 */ /* 0x000fec000b800000 */
[----:B------:R-:W-:Y:S01]  /*34a0*/  R2UR UR69, R14 ;  /* 0x000000000e4572ca */ /* 0x000fe200000e0000 */
[----:B------:R-:W-:Y:S01]  /*34b0*/  UPLOP3.LUT UP4, UPT, UPT, UPT, UPT, 0x40, 0x4 ;  /* 0x000000000004789c */ /* 0x000fe20003f8e870 */
[----:B------:R-:W-:Y:S01]  /*34c0*/  R2UR UR68, R12 ;  /* 0x000000000c4472ca */ /* 0x000fe200000e0000 */
[----:B------:R-:W-:-:S14]  /*34d0*/  UMOV UR7, UR9 ;  /* 0x0000000900077c82 */ /* 0x000fdc0008000000 */
.L_x_61:
[----:B------:R-:W-:Y:S02]  /*34e0*/  UIADD3 UR69, UPT, UPT, UR69, 0x1, URZ ;  /* 0x0000000145457890 */ /* 0x000fe4000fffe0ff */
[----:B--2---:R-:W-:Y:S02]  /*34f0*/  ULEA UR5, UR7, UR70, 0x3 ;  /* 0x0000004607057291 */ /* 0x004fe4000f8e18ff */
[----:B------:R-:W-:Y:S01]  /*3500*/  UISETP.NE.AND UP0, UPT, UR69, URZ, UPT ;  /* 0x000000ff4500728c */ /* 0x000fe2000bf05270 */
[----:B------:R-:W-:Y:S10]  /*3510*/  @P1 BRA `(.L_x_59) ;  /* 0x00000000000c1947 */ /* 0x000ff40003800000 */
[----:B-1----:R-:W-:Y:S04]  /*3520*/  SHF.L.U32 R3, R8, 0x1f, RZ ;  /* 0x0000001f08037819 */ /* 0x002fe800000006ff */
[----:B------:R-:W1:Y:S02]  /*3530*/  SYNCS.PHASECHK.TRANS64.TRYWAIT P0, [UR5], R3 ;  /* 0x00000003ff0075a7 */ /* 0x000e640008001105 */
[----:B-1----:R-:W-:Y:S05]  /*3540*/  @!P0 BRA `(.L_x_60) ;  /* 0x0000003000c08947 */ /* 0x002fea0003800000 */
.L_x_59:
[----:B------:R-:W-:Y:S01]  /*3550*/  UISETP.NE.AND UP1, UPT, UR68, 0x1, UPT ;  /* 0x000000014400788c */ /* 0x000fe2000bf25270 */
[----:B------:R-:W-:Y:S01]  /*3560*/  PLOP3.LUT P1, PT, PT, PT, PT, 0x80, 0x8 ;  /* 0x000000000008781c */ /* 0x000fe20003f2f070 */
[----:B------:R-:W-:Y:S01]  /*3570*/  UIADD3 UR9, UPT, UPT, UR7, 0x1, URZ ;  /* 0x0000000107097890 */ /* 0x000fe2000fffe0ff */
[----:B-1----:R-:W-:Y:S01]  /*3580*/  MOV.SPILL R3, UR75 ;  /* 0x0000004b00037c02 */ /* 0x002fe20009000f00 */
[----:B------:R-:W-:Y:S01]  /*3590*/  UIADD3 UR71, UPT, UPT, UR5, 0x18, URZ ;  /* 0x0000001805477890 */ /* 0x000fe2000fffe0ff */
[----:B------:R-:W-:Y:S01]  /*35a0*/  MOV.SPILL R2, UR74 ;  /* 0x0000004a00027c02 */ /* 0x000fe20009000f00 */
[----:B------:R-:W-:Y:S01]  /*35b0*/  UISETP.NE.AND UP2, UPT, UR9, 0x3, UPT ;  /* 0x000000030900788c */ /* 0x000fe2000bf45270 */
[----:B------:R-:W-:Y:S01]  /*35c0*/  PLOP3.LUT P0, PT, PT, PT, UP1, 0x80, 0x8 ;  /* 0x000000000008781c */ /* 0x000fe20003f0f018 */
[----:B------:R-:W-:Y:S02]  /*35d0*/  ULEA UR6, UR7, UR73, 0x8 ;  /* 0x0000004907067291 */ /* 0x000fe4000f8e40ff */
[----:B------:R-:W-:Y:S02]  /*35e0*/  USEL UR5, URZ, 0x1, UP2 ;  /* 0x00000001ff057887 */ /* 0x000fe40009000000 */
[----:B------:R-:W-:Y:S02]  /*35f0*/  USEL UR9, UR9, URZ, UP2 ;  /* 0x000000ff09097287 */ /* 0x000fe40009000000 */
[----:B------:R-:W-:Y:S02]  /*3600*/  ULEA UR4, UR7, UR72, 0xc ;  /* 0x0000004807047291 */ /* 0x000fe4000f8e60ff */
[----:B------:R-:W-:Y:S01]  /*3610*/  @UP1 ULEA UR7, UR9, UR70, 0x3 ;  /* 0x0000004609071291 */ /* 0x000fe2000f8e18ff */
[----:B------:R-:W-:Y:S01]  /*3620*/  LOP3.LUT R8, R8, UR5, RZ, 0x3c, !PT ;  /* 0x0000000508087c12 */ /* 0x000fe2000f8e3cff */
[----:B------:R-:W-:Y:S02]  /*3630*/  UIADD3 UR20, UPT, UPT, UR6, 0x2, URZ ;  /* 0x0000000206147890 */ /* 0x000fe4000fffe0ff */
[----:B------:R-:W-:Y:S01]  /*3640*/  UIADD3 UR18, UPT, UPT, UR4, 0x2, URZ ;  /* 0x0000000204127890 */ /* 0x000fe2000fffe0ff */
[----:B------:R-:W-:Y:S01]  /*3650*/  @P0 SHF.L.U32 R0, R8, 0x1f, RZ ;  /* 0x0000001f08000819 */ /* 0x000fe200000006ff */
[----:B------:R-:W-:Y:S02]  /*3660*/  UIADD3 UR14, UPT, UPT, UR6, 0x4, URZ ;  /* 0x00000004060e7890 */ /* 0x000fe4000fffe0ff */
[----:B------:R-:W-:Y:S01]  /*3670*/  UIADD3 UR12, UPT, UPT, UR4, 0x4, URZ ;  /* 0x00000004040c7890 */ /* 0x000fe2000fffe0ff */
[----:B------:R2:W3:Y:S01]  /*3680*/  @P0 SYNCS.PHASECHK.TRANS64.TRYWAIT P1, [UR7], R0 ;  /* 0x00000000ff0005a7 */ /* 0x0004e20008021107 */
[----:B------:R-:W-:Y:S02]  /*3690*/  UIADD3 UR66, UPT, UPT, UR6, 0x6, URZ ;  /* 0x0000000606427890 */ /* 0x000fe4000fffe0ff */
        /* <DEDUP_REMOVED lines=24> */
[----:B------:R-:W-:Y:S01]  /*3820*/  UIADD3 UR68, UPT, UPT, UR68, -0x1, URZ ;  /* 0xffffffff44447890 */ /* 0x000fe2000fffe0ff */
[----:B------:R-:W-:Y:S01]  /*3830*/  UMOV UR7, 0x40004000 ;  /* 0x4000400000077882 */ /* 0x000fe20000000000 */
[----:B------:R-:W-:Y:S01]  /*3840*/  UMOV UR74, 0x0 ;  /* 0x00000000004a7882 */ /* 0x000fe20000000000 */
[----:B------:R-:W-:Y:S01]  /*3850*/  UMOV UR75, 0x8020490 ;  /* 0x08020490004b7882 */ /* 0x000fe20000000000 */
[----:B------:R-:W-:Y:S01]  /*3860*/  UMOV UR5, 0x40004040 ;  /* 0x4000404000057882 */ /* 0x000fe20000000000 */
[----:B------:R-:W-:Y:S01]  /*3870*/  UMOV UR21, 0x40004000 ;  /* 0x4000400000157882 */ /* 0x000fe20000000000 */
[----:B------:R1:W-:Y:S01]  /*3880*/  UTCHMMA gdesc[UR4], gdesc[UR6], tmem[UR8], tmem[UR74], idesc[UR75], UP4 ;  /* 0x00ff4a06040075ea */ /* 0x0003e2000a000008 */
[----:B------:R-:W-:Y:S01]  /*3890*/  UPLOP3.LUT UP4, UPT, UPT, UPT, UPT, 0x80, 0x8 ;  /* 0x000000000008789c */ /* 0x000fe20003f8f070 */
[----:B------:R-:W-:Y:S01]  /*38a0*/  UMOV UR19, 0x40004040 ;  /* 0x4000404000137882 */ /* 0x000fe20000000000 */
[----:B------:R-:W-:Y:S01]  /*38b0*/  UMOV UR15, 0x40004000 ;  /* 0x40004000000f7882 */ /* 0x000fe20000000000 */
[----:B------:R4:W-:Y:S01]  /*38c0*/  UTCHMMA gdesc[UR18], gdesc[UR20], tmem[UR8], tmem[UR74], idesc[UR75], UPT ;  /* 0x00ff4a14120075ea */ /* 0x0009e2000b800008 */
[----:B------:R-:W-:Y:S01]  /*38d0*/  UMOV UR13, 0x40004040 ;  /* 0x40004040000d7882 */ /* 0x000fe20000000000 */
        /* <DEDUP_REMOVED lines=18> */
[----:B-1----:R-:W-:Y:S01]  /*3a00*/  UIADD3 UR4, UPT, UPT, UR4, 0xc06, URZ ;  /* 0x00000c0604047890 */ /* 0x002fe2000fffe0ff */
[----:B------:R-:W-:Y:S01]  /*3a10*/  UMOV UR6, 0x0 ;  /* 0x0000000000067882 */ /* 0x000fe20000000000 */
[----:B------:R-:W-:Y:S01]  /*3a20*/  UMOV UR7, 0x8020490 ;  /* 0x0802049000077882 */ /* 0x000fe20000000000 */
[----:B------:R-:W-:Y:S01]  /*3a30*/  UMOV UR31, 0x40004000 ;  /* 0x40004000001f7882 */ /* 0x000fe20000000000 */
[----:B----4-:R-:W-:Y:S01]  /*3a40*/  UMOV UR20, 0x0 ;  /* 0x0000000000147882 */ /* 0x010fe20000000000 */
[----:B------:R-:W-:Y:S01]  /*3a50*/  UMOV UR21, 0x8020490 ;  /* 0x0802049000157882 */ /* 0x000fe20000000000 */
[----:B------:R-:W-:Y:S01]  /*3a60*/  R2UR.FILL UR75, R3 ;  /* 0x00000000034b72ca */ /* 0x000fe200004e0000 */
[----:B------:R1:W-:Y:S01]  /*3a70*/  UTCHMMA gdesc[UR12], gdesc[UR14], tmem[UR8], tmem[UR20], idesc[UR21], UPT ;  /* 0x00ff140e0c0075ea */ /* 0x0003e2000b800008 */
[----:B------:R-:W-:Y:S01]  /*3a80*/  R2UR.FILL UR74, R2 ;  /* 0x00000000024a72ca */ /* 0x000fe200004e0000 */
[----:B------:R-:W-:Y:S01]  /*3a90*/  UTCHMMA gdesc[UR64], gdesc[UR66], tmem[UR8], tmem[UR20], idesc[UR21], UPT ;  /* 0x00ff1442400075ea */ /* 0x000fe2000b800008 */
[----:B------:R-:W-:Y:S01]  /*3aa0*/  UTCHMMA gdesc[UR60], gdesc[UR62], tmem[UR8], tmem[UR20], idesc[UR21], UPT ;  /* 0x00ff143e3c0075ea */ /* 0x000fe2000b800008 */
[----:B------:R-:W-:Y:S01]  /*3ab0*/  UMOV UR18, 0x0 ;  /* 0x0000000000127882 */ /* 0x000fe20000000000 */
[----:B------:R-:W-:Y:S01]  /*3ac0*/  UMOV UR19, 0x8020490 ;  /* 0x0802049000137882 */ /* 0x000fe20000000000 */
[----:B------:R-:W-:Y:S01]  /*3ad0*/  UMOV UR29, 0x40004040 ;  /* 0x40004040001d7882 */ /* 0x000fe20000000000 */
[----:B------:R-:W-:Y:S01]  /*3ae0*/  UTCHMMA gdesc[UR56], gdesc[UR58], tmem[UR8], tmem[UR18], idesc[UR19], UPT ;  /* 0x00ff123a380075ea */ /* 0x000fe2000b800008 */
[----:B------:R-:W-:Y:S01]  /*3af0*/  UTCHMMA gdesc[UR52], gdesc[UR54], tmem[UR8], tmem[UR18], idesc[UR19], UPT ;  /* 0x00ff1236340075ea */ /* 0x000fe2000b800008 */
[----:B------:R-:W-:Y:S01]  /*3b00*/  UTCHMMA gdesc[UR48], gdesc[UR50], tmem[UR8], tmem[UR18], idesc[UR19], UPT ;  /* 0x00ff1232300075ea */ /* 0x000fe2000b800008 */
[----:B------:R-:W-:Y:S01]  /*3b10*/  UTCHMMA gdesc[UR44], gdesc[UR46], tmem[UR8], tmem[UR6], idesc[UR7], UPT ;  /* 0x00ff062e2c0075ea */ /* 0x000fe2000b800008 */
[----:B------:R-:W-:Y:S01]  /*3b20*/  UTCHMMA gdesc[UR40], gdesc[UR42], tmem[UR8], tmem[UR6], idesc[UR7], UPT ;  /* 0x00ff062a280075ea */ /* 0x000fe2000b800008 */
[----:B------:R-:W-:Y:S01]  /*3b30*/  UTCHMMA gdesc[UR36], gdesc[UR38], tmem[UR8], tmem[UR18], idesc[UR19], UPT ;  /* 0x00ff1226240075ea */ /* 0x000fe2000b800008 */
[----:B------:R-:W-:Y:S01]  /*3b40*/  UMOV UR27, 0x40004000 ;  /* 0x40004000001b7882 */ /* 0x000fe20000000000 */
[----:B------:R-:W-:Y:S01]  /*3b50*/  UMOV UR25, 0x40004040 ;  /* 0x4000404000197882 */ /* 0x000fe20000000000 */
[----:B------:R-:W-:Y:S01]  /*3b60*/  UMOV UR23, 0x40004000 ;  /* 0x4000400000177882 */ /* 0x000fe20000000000 */
[----:B------:R-:W-:Y:S01]  /*3b70*/  UMOV UR17, 0x40004040 ;  /* 0x4000404000117882 */ /* 0x000fe20000000000 */
[----:B------:R-:W-:Y:S01]  /*3b80*/  UMOV UR11, 0x40004000 ;  /* 0x40004000000b7882 */ /* 0x000fe20000000000 */
[----:B-1----:R-:W-:Y:S01]  /*3b90*/  UMOV UR14, 0x0 ;  /* 0x00000000000e7882 */ /* 0x002fe20000000000 */
[----:B------:R-:W-:Y:S01]  /*3ba0*/  UMOV UR15, 0x8020490 ;  /* 0x08020490000f7882 */ /* 0x000fe20000000000 */
[----:B------:R-:W-:Y:S01]  /*3bb0*/  UMOV UR12, 0x0 ;  /* 0x00000000000c7882 */ /* 0x000fe20000000000 */
[----:B------:R-:W-:Y:S01]  /*3bc0*/  UMOV UR13, 0x8020490 ;  /* 0x08020490000d7882 */ /* 0x000fe20000000000 */
[----:B------:R-:W-:Y:S01]  /*3bd0*/  UTCHMMA gdesc[UR32], gdesc[UR34], tmem[UR8], tmem[UR14], idesc[UR15], UPT ;  /* 0x00ff0e22200075ea */ /* 0x000fe2000b800008 */
[----:B------:R-:W-:Y:S01]  /*3be0*/  UTCHMMA gdesc[UR28], gdesc[UR30], tmem[UR8], tmem[UR12], idesc[UR13], UPT ;  /* 0x00ff0c1e1c0075ea */ /* 0x000fe2000b800008 */
[----:B------:R1:W-:Y:S01]  /*3bf0*/  UTCHMMA gdesc[UR24], gdesc[UR26], tmem[UR8], tmem[UR6], idesc[UR7], UPT ;  /* 0x00ff061a180075ea */ /* 0x0003e2000b800008 */
[----:B------:R2:W-:Y:S01]  /*3c00*/  UTCHMMA gdesc[UR16], gdesc[UR22], tmem[UR8], tmem[UR76], idesc[UR77], UPT ;  /* 0x00ff4c16100075ea */ /* 0x0005e2000b800008 */
[----:B------:R2:W-:Y:S01]  /*3c10*/  UTCHMMA gdesc[UR4], gdesc[UR10], tmem[UR8], tmem[UR74], idesc[UR75], UPT ;  /* 0x00ff4a0a040075ea */ /* 0x0005e2000b800008 */
[----:B------:R2:W-:Y:S01]  /*3c20*/  UTCBAR [UR71], URZ ;  /* 0x000000ff470073e9 */ /* 0x0005e200080000ff */
[----:B-1----:R-:W-:Y:S01]  /*3c30*/  UMOV UR7, UR9 ;  /* 0x0000000900077c82 */ /* 0x002fe20008000000 */
[----:B---3--:R-:W-:Y:S05]  /*3c40*/  BRA.U UP0, `(.L_x_61) ;  /* 0xfffffff900247547 */ /* 0x008fea000b83ffff */
.L_x_58:
[----:B--2---:R-:W-:Y:S02]  /*3c50*/  R2UR UR4, R15 ;  /* 0x000000000f0472ca */ /* 0x004fe400000e0000 */
[----:B------:R-:W-:Y:S02]  /*3c60*/  R2UR UR5, R13 ;  /* 0x000000000d0572ca */ /* 0x000fe400000e0000 */
[----:B------:R-:W-:Y:S02]  /*3c70*/  LOP3.LUT P0, RZ, R6, 0x1, RZ, 0xc0, !PT ;  /* 0x0000000106ff7812 */ /* 0x000fe4000780c0ff */
[----:B------:R-:W-:-:S04]  /*3c80*/  ISETP.NE.AND P1, PT, R10, 0x2, PT ;  /* 0x000000020a00780c */ /* 0x000fc80003f25270 */
[----:B-1----:R-:W-:Y:S02]  /*3c90*/  SEL R0, RZ, 0x1, P1 ;  /* 0x00000001ff007807 */ /* 0x002fe40000800000 */
[----:B------:R-:W-:Y:S01]  /*3ca0*/  SEL R10, R10, RZ, P1 ;  /* 0x000000ff0a0a7207 */ /* 0x000fe20000800000 */
[----:B------:R-:W-:Y:S01]  /*3cb0*/  UIADD3 UR4, UPT, UPT, UR4, 0x1, URZ ;  /* 0x0000000104047890 */ /* 0x000fe2000fffe0ff */
[----:B------:R-:W-:Y:S01]  /*3cc0*/  LOP3.LUT R9, R9, R0, RZ, 0x3c, !PT ;  /* 0x0000000009097212 */ /* 0x000fe200078e3cff */
[----:B------:R-:W-:Y:S02]  /*3cd0*/  UIADD3 UR5, UPT, UPT, UR5, 0x80, URZ ;  /* 0x0000008005057890 */ /* 0x000fe4000fffe0ff */
[----:B------:R-:W-:-:S04]  /*3ce0*/  UISETP.NE.AND UP0, UPT, UR4, 0x4, UPT ;  /* 0x000000040400788c */ /* 0x000fc8000bf05270 */
[----:B------:R-:W-:Y:S02]  /*3cf0*/  USEL UR6, URZ, 0x1, UP0 ;  /* 0x00000001ff067887 */ /* 0x000fe40008000000 */
[----:B------:R-:W-:Y:S01]  /*3d00*/  USEL UR4, UR4, URZ, UP0 ;  /* 0x000000ff04047287 */ /* 0x000fe20008000000 */
[----:B------:R1:W-:Y:S03]  /*3d10*/  UTCBAR [UR5], URZ ;  /* 0x000000ff050073e9 */ /* 0x0003e600080000ff */
[----:B------:R-:W-:Y:S02]  /*3d20*/  LOP3.LUT R11, R11, UR6, RZ, 0x3c, !PT ;  /* 0x000000060b0b7c12 */ /* 0x000fe4000f8e3cff */
[----:B------:R-:W-:Y:S01]  /*3d30*/  IMAD.U32 R15, RZ, RZ, UR4 ;  /* 0x00000004ff0f7e24 */ /* 0x000fe2000f8e00ff */
[----:B------:R-:W-:Y:S06]  /*3d40*/  @P0 BRA `(.L_x_62) ;  /* 0xfffffff4005c0947 */ /* 0x000fec000383ffff */
[----:B------:R-:W2:Y:S01]  /*3d50*/  S2UR UR8, SR_CgaCtaId ;  /* 0x00000000000879c3 */ /* 0x000ea20000008800 */
[----:B-1----:R-:W-:Y:S02]  /*3d60*/  R2UR UR5, R15 ;  /* 0x000000000f0572ca */ /* 0x002fe400000e0000 */
[----:B------:R-:W-:Y:S01]  /*3d70*/  ELECT P0, URZ, PT ;  /* 0x0000000000ff782f */ /* 0x000fe20003800000 */
[----:B------:R-:W-:Y:S01]  /*3d80*/  IMAD.MOV.U32 R0, RZ, RZ, 0x1 ;  /* 0x00000001ff007424 */ /* 0x000fe200078e00ff */
[----:B------:R-:W-:Y:S01]  /*3d90*/  UIADD3 UR70, UPT, UPT, UR70, 0xa0, URZ ;  /* 0x000000a046467890 */ /* 0x000fe2000fffe0ff */
[----:B------:R-:W-:Y:S01]  /*3da0*/  SHF.L.U32 R3, R11, 0x1f, RZ ;  /* 0x0000001f0b037819 */ /* 0x000fe200000006ff */
[----:B------:R-:W-:Y:S01]  /*3db0*/  UMOV UR4, 0x40 ;  /* 0x0000004000047882 */ /* 0x000fe20000000000 */
[----:B------:R-:W-:Y:S01]  /*3dc0*/  UVIRTCOUNT.DEALLOC.SMPOOL 0x80 ;  /* 0x000000800000784c */ /* 0x000fe20000000000 */
[----:B--2---:R-:W-:-:S05]  /*3dd0*/  ULEA UR8, UR8, UR4, 0x18 ;  /* 0x0000000408087291 */ /* 0x004fca000f8ec0ff */
[----:B------:R-:W-:-:S04]  /*3de0*/  ULEA UR4, UR5, UR70, 0x3 ;  /* 0x0000004605047291 */ /* 0x000fc8000f8e18ff */
[----:B------:R1:W-:Y:S05]  /*3df0*/  @P0 STS.U8 [UR8+0x1c], R0 ;  /* 0x00001c00ff000988 */ /* 0x0003ea0008000008 */
[----:B------:R-:W2:Y:S02]  /*3e00*/  SYNCS.PHASECHK.TRANS64.TRYWAIT P0, [UR4], R3 ;  /* 0x00000003ff0075a7 */ /* 0x000ea40008001104 */
[----:B-12---:R-:W-:Y:S05]  /*3e10*/  @!P0 BRA `(.L_x_63) ;  /* 0x0000002800a48947 */ /* 0x006fea0003800000 */
.L_x_118:
[----:B------:R-:W-:-:S13]  /*3e20*/  R2UR UR4, R15 ;  /* 0x000000000f0472ca */ /* 0x000fda00000e0000 */
        /* <DEDUP_REMOVED lines=9> */
.L_x_120:
        /* <DEDUP_REMOVED lines=9> */
.L_x_122:
[----:B------:R-:W-:-:S04]  /*3f50*/  UIADD3 UR4, UPT, UPT, UR4, 0x1, URZ ;  /* 0x0000000104047890 */ /* 0x000fc8000fffe0ff */
[----:B------:R-:W-:-:S04]  /*3f60*/  UISETP.NE.AND UP0, UPT, UR4, 0x4, UPT ;  /* 0x000000040400788c */ /* 0x000fc8000bf05270 */
[----:B------:R-:W-:Y:S02]  /*3f70*/  USEL UR5, URZ, 0x1, UP0 ;  /* 0x00000001ff057887 */ /* 0x000fe40008000000 */
[----:B------:R-:W-:-:S04]  /*3f80*/  USEL UR4, UR4, URZ, UP0 ;  /* 0x000000ff04047287 */ /* 0x000fc80008000000 */
[----:B------:R-:W-:Y:S01]  /*3f90*/  ULEA UR4, UR4, UR70, 0x3 ;  /* 0x0000004604047291 */ /* 0x000fe2000f8e18ff */
[----:B-1----:R-:W-:-:S04]  /*3fa0*/  LOP3.LUT R3, R2, UR5, RZ, 0x3c, !PT ;  /* 0x0000000502037c12 */ /* 0x002fc8000f8e3cff */
[----:B------:R-:W-:-:S04]  /*3fb0*/  SHF.L.U32 R3, R3, 0x1f, RZ ;  /* 0x0000001f03037819 */ /* 0x000fc800000006ff */
[----:B------:R-:W1:Y:S02]  /*3fc0*/  SYNCS.PHASECHK.TRANS64.TRYWAIT P0, [UR4], R3 ;  /* 0x00000003ff0075a7 */ /* 0x000e640008001104 */
[----:B-1----:R-:W-:Y:S05]  /*3fd0*/  @!P0 BRA `(.L_x_66) ;  /* 0x00000028007c8947 */ /* 0x002fea0003800000 */
.L_x_124:
[----:B------:R-:W-:Y:S01]  /*3fe0*/  NOP ;  /* 0x0000000000007918 */ /* 0x000fe20000000000 */
[----:B-1----:R-:W1:Y:S01]  /*3ff0*/  LDS R0, [UR8+0x14] ;  /* 0x00001408ff007984 */ /* 0x002e620008000800 */
[----:B------:R-:W-:Y:S01]  /*4000*/  R2UR UR4, R16 ;  /* 0x00000000100472ca */ /* 0x000fe200000e0000 */
[----:B------:R-:W-:Y:S01]  /*4010*/  UMOV UR5, 0xffff ;  /* 0x0000ffff00057882 */ /* 0x000fe20000000000 */
[----:B------:R-:W-:-:S11]  /*4020*/  UMOV UR6, 0x1 ;  /* 0x0000000100067882 */ /* 0x000fd60000000000 */
[----:B------:R-:W-:-:S04]  /*4030*/  ULOP3.LUT UR4, UR4, 0xffff, URZ, 0xc0, !UPT ;  /* 0x0000ffff04047892 */ /* 0x000fc8000f8ec0ff */
[----:B------:R-:W-:-:S04]  /*4040*/  USHF.R.U32.HI UR4, URZ, 0x5, UR4 ;  /* 0x00000005ff047899 */ /* 0x000fc80008011604 */
[----:B------:R-:W-:Y:S02]  /*4050*/  USHF.L.U32 UR5, UR5, UR4, URZ ;  /* 0x0000000405057299 */ /* 0x000fe400080006ff */
[----:B------:R-:W-:-:S04]  /*4060*/  USHF.L.U32 UR4, UR6, UR4, URZ ;  /* 0x0000000406047299 */ /* 0x000fc800080006ff */
[----:B-1----:R-:W-:-:S04]  /*4070*/  LOP3.LUT R0, R0, UR5, RZ, 0xc0, !PT ;  /* 0x0000000500007c12 */ /* 0x002fc8000f8ec0ff */
[----:B------:R-:W-:-:S13]  /*4080*/  ISETP.NE.AND P0, PT, R0, UR5, PT ;  /* 0x0000000500007c0c */ /* 0x000fda000bf05270 */
[----:B------:R-:W-:Y:S05]  /*4090*/  @P0 BRA `(.L_x_67) ;  /* 0x0000000000580947 */ /* 0x000fea0003800000 */
[----:B------:R-:W1:Y:S02]  /*40a0*/  LDS R0, [UR8+0x18] ;  /* 0x00001808ff007984 */ /* 0x000e640008000800 */
[----:B-1----:R-:W-:-:S04]  /*40b0*/  LOP3.LUT R0, R0, UR4, RZ, 0xc0, !PT ;  /* 0x0000000400007c12 */ /* 0x002fc8000f8ec0ff */
[----:B------:R-:W-:-:S13]  /*40c0*/  ISETP.NE.AND P0, PT, R0, UR4, PT ;  /* 0x0000000400007c0c */ /* 0x000fda000bf05270 */
[----:B------:R-:W-:Y:S05]  /*40d0*/  @P0 BRA `(.L_x_68) ;  /* 0x00000000003c0947 */ /* 0x000fea0003800000 */
[----:B------:R-:W1:Y:S01]  /*40e0*/  S2R R2, SR_LANEID ;  /* 0x0000000000027919 */ /* 0x000e620000000000 */
[----:B------:R-:W-:Y:S01]  /*40f0*/  ULOP3.LUT UR5, URZ, UR5, URZ, 0x33, !UPT ;  /* 0x00000005ff057292 */ /* 0x000fe2000f8e33ff */
[----:B------:R-:W-:Y:S01]  /*4100*/  LOP3.LUT R4, RZ, UR4, RZ, 0x33, !PT ;  /* 0x00000004ff047c12 */ /* 0x000fe2000f8e33ff */
[----:B------:R-:W-:Y:S02]  /*4110*/  VOTEU.ANY UR4, UPT, PT ;  /* 0x0000000000047886 */ /* 0x000fe400038e0100 */
[----:B------:R-:W-:Y:S01]  /*4120*/  UFLO.U32 UR4, UR4 ;  /* 0x00000004000472bd */ /* 0x000fe200080e0000 */
[----:B------:R-:W2:Y:S01]  /*4130*/  REDUX UR6, R4 ;  /* 0x00000000040673c4 */ /* 0x000ea20000000000 */
[----:B------:R-:W-:-:S06]  /*4140*/  IMAD.U32 R0, RZ, RZ, UR5 ;  /* 0x00000005ff007e24 */ /* 0x000fcc000f8e00ff */
[----:B------:R3:W-:Y:S01]  /*4150*/  UTCATOMSWS.AND URZ, UR5 ;  /* 0x0000000500ff79e3 */ /* 0x0007e20008000000 */
[----:B------:R-:W4:Y:S01]  /*4160*/  REDUX UR7, R0 ;  /* 0x00000000000773c4 */ /* 0x000f220000000000 */
[----:B-1----:R-:W-:Y:S01]  /*4170*/  ISETP.EQ.U32.AND P0, PT, R2, UR4, PT ;  /* 0x0000000402007c0c */ /* 0x002fe2000bf02070 */
[----:B--2---:R-:W-:Y:S01]  /*4180*/  IMAD.U32 R2, RZ, RZ, UR6 ;  /* 0x00000006ff027e24 */ /* 0x004fe2000f8e00ff */
[----:B----4-:R-:W-:-:S11]  /*4190*/  MOV R3, UR7 ;  /* 0x0000000700037c02 */ /* 0x010fd60008000f00 */
[----:B------:R3:W-:Y:S04]  /*41a0*/  @P0 ATOMS.AND RZ, [UR8+0x14], R3 ;  /* 0x00001403ffff098c */ /* 0x0007e8000a800008 */
[----:B------:R3:W-:Y:S01]  /*41b0*/  @P0 ATOMS.AND RZ, [UR8+0x18], R2 ;  /* 0x00001802ffff098c */ /* 0x0007e2000a800008 */
[----:B------:R-:W-:Y:S05]  /*41c0*/  BRA `(.L_x_69) ;  /* 0x0000000000147947 */ /* 0x000fea0003800000 */
.L_x_68:
[----:B------:R-:W-:Y:S02]  /*41d0*/  MOV R2, 0x41f0 ;  /* 0x000041f000027802 */ /* 0x000fe40000000f00 */
[----:B-----5:R-:W-:Y:S05]  /*41e0*/  CALL.REL.NOINC `($__internal_0_$__cuda_sm10x_tcgen05_guardrail_trap_col_being_dealloced_not_returned_by_alloc) ;  /* 0x0000002800b07944 */ /* 0x020fea0003c00000 */
[----:B------:R-:W-:Y:S05]  /*41f0*/  BRA `(.L_x_69) ;  /* 0x0000000000087947 */ /* 0x000fea0003800000 */
.L_x_67:
[----:B------:R-:W-:Y:S02]  /*4200*/  MOV R2, 0x4220 ;  /* 0x0000422000027802 */ /* 0x000fe40000000f00 */
[----:B-----5:R-:W-:Y:S05]  /*4210*/  CALL.REL.NOINC `($__internal_2_$__cuda_sm10x_tcgen05_guardrail_trap_unallocated_columns_being_dealloced) ;  /* 0x0000002800bc7944 */ /* 0x020fea0003c00000 */
.L_x_69:
[----:B------:R-:W-:Y:S01]  /*4220*/  NOP ;  /* 0x0000000000007918 */ /* 0x000fe20000000000 */
[----:B---3--:R-:W-:Y:S05]  /*4230*/  EXIT ;  /* 0x000000000000794d */ /* 0x008fea0003800000 */
.L_x_51:
[----:B------:R-:W-:-:S09]  /*4240*/  UISETP.NE.OR UP2, UPT, UR10, 0x3, !UP2 ;  /* 0x000000030a00788c */ /* 0x000fd2000d745670 */
[----:B------:R-:W-:Y:S05]  /*4250*/  BRA.U UP2, `(.L_x_70) ;  /* 0x0000000d020c7547 */ /* 0x000fea000b800000 */
[----:B------:R-:W1:Y:S01]  /*4260*/  LDC R0, c[0x0][0xb30] ;  /* 0x0002cc00ff007b82 */ /* 0x000e620000000800 */
[----:B------:R-:W2:Y:S01]  /*4270*/  LDCU.64 UR4, c[0x0][0x888] ;  /* 0x00011100ff0477ac */ /* 0x000ea20008000a00 */
[----:B------:R-:W-:Y:S01]  /*4280*/  IMAD.MOV.U32 R32, RZ, RZ, 0x1 ;  /* 0x00000001ff207424 */ /* 0x000fe200078e00ff */
[----:B------:R-:W-:Y:S01]  /*4290*/  CS2R R30, SRZ ;  /* 0x00000000001e7805 */ /* 0x000fe2000001ff00 */
[----:B-----5:R-:W-:Y:S01]  /*42a0*/  IMAD.MOV.U32 R27, RZ, RZ, 0x800 ;  /* 0x00000800ff1b7424 */ /* 0x020fe200078e00ff */
[----:B------:R-:W4:Y:S03]  /*42b0*/  LDCU.64 UR16, c[0x0][0x890] ;  /* 0x00011200ff1077ac */ /* 0x000f260008000a00 */
[----:B------:R-:W3:Y:S01]  /*42c0*/  LDC R25, c[0x0][0x370] ;  /* 0x0000dc00ff197b82 */ /* 0x000ee20000000800 */
[----:B------:R-:W-:Y:S01]  /*42d0*/  UMOV UR7, 0x400 ;  /* 0x0000040000077882 */ /* 0x000fe20000000000 */
[----:B------:R-:W-:-:S02]  /*42e0*/  UPLOP3.LUT UP1, UPT, UPT, UPT, UPT, 0x40, 0x4 ;  /* 0x000000000004789c */ /* 0x000fc40003f2e870 */
[----:B------:R-:W-:Y:S01]  /*42f0*/  ULEA UR7, UR45, UR7, 0x18 ;  /* 0x000000072d077291 */ /* 0x000fe2000f8ec0ff */
[----:B------:R-:W-:-:S03]  /*4300*/  UMOV UR13, URZ ;  /* 0x000000ff000d7c82 */ /* 0x000fc60008000000 */
[----:B------:R-:W3:Y:S01]  /*4310*/  LDC R8, c[0x0][0xb0c] ;  /* 0x0002c300ff087b82 */ /* 0x000ee20000000800 */
[----:B--2---:R-:W-:Y:S02]  /*4320*/  UISETP.NE.U32.AND UP2, UPT, UR4, URZ, UPT ;  /* 0x000000ff0400728c */ /* 0x004fe4000bf45070 */
[----:B----4-:R-:W-:-:S05]  /*4330*/  UISETP.NE.U32.AND UP3, UPT, UR16, URZ, UPT ;  /* 0x000000ff1000728c */ /* 0x010fca000bf65070 */
[----:B------:R-:W2:Y:S01]  /*4340*/  LDC R24, c[0x0][0xb20] ;  /* 0x0002c800ff187b82 */ /* 0x000ea20000000800 */
[----:B-1----:R-:W-:Y:S01]  /*4350*/  ISETP.NE.AND P1, PT, R0, 0x1, PT ;  /* 0x000000010000780c */ /* 0x002fe20003f25270 */
[----:B------:R-:W-:Y:S02]  /*4360*/  UISETP.NE.AND.EX UP2, UPT, UR5, URZ, UPT, UP2 ;  /* 0x000000ff0500728c */ /* 0x000fe4000bf45320 */
[----:B------:R-:W-:-:S04]  /*4370*/  UISETP.NE.AND.EX UP3, UPT, UR17, URZ, UPT, UP3 ;  /* 0x000000ff1100728c */ /* 0x000fc8000bf65330 */
[----:B------:R-:W1:Y:S08]  /*4380*/  LDC.64 R34, c[0x0][0x348] ;  /* 0x0000d200ff227b82 */ /* 0x000e700000000a00 */
[----:B------:R-:W4:Y:S08]  /*4390*/  LDC.64 R18, c[0x0][0xb10] ;  /* 0x0002c400ff127b82 */ /* 0x000f300000000a00 */
[----:B------:R-:W1:Y:S08]  /*43a0*/  LDC.64 R6, c[0x0][0xb18] ;  /* 0x0002c600ff067b82 */ /* 0x000e700000000a00 */
[----:B------:R-:W1:Y:S08]  /*43b0*/  LDC.64 R4, c[0x0][0xb28] ;  /* 0x0002ca00ff047b82 */ /* 0x000e700000000a00 */
[----:B--23--:R-:W1:Y:S02]  /*43c0*/  LDC R26, c[0x0][0x374] ;  /* 0x0000dd00ff1a7b82 */ /* 0x00ce640000000800 */
.L_x_78:
[C---:B------:R-:W-:Y:S02]  /*43d0*/  LEA R0, R31.reuse, UR7, 0x3 ;  /* 0x000000071f007c11 */ /* 0x040fe4000f8e18ff */
[----:B------:R-:W-:Y:S02]  /*43e0*/  SHF.L.U32 R3, R30, 0x1f, RZ ;  /* 0x0000001f1e037819 */ /* 0x000fe400000006ff */
[----:B------:R-:W-:Y:S02]  /*43f0*/  LEA R20, R31, UR7, 0x4 ;  /* 0x000000071f147c11 */ /* 0x000fe4000f8e20ff */
[----:B--2---:R-:W2:Y:S02]  /*4400*/  SYNCS.PHASECHK.TRANS64.TRYWAIT P0, [R0+URZ+0x60], R3 ;  /* 0x00006003000075a7 */ /* 0x004ea400080011ff */
[----:B--2---:R-:W-:Y:S05]  /*4410*/  @!P0 BRA `(.L_x_71) ;  /* 0x0000002400848947 */ /* 0x004fea0003800000 */
.L_x_125:
[----:B------:R-:W-:Y:S01]  /*4420*/  ISETP.GE.AND P0, PT, R2, 0x1, PT ;  /* 0x000000010200780c */ /* 0x000fe20003f06270 */
[----:B------:R-:W3:Y:S01]  /*4430*/  LDS.128 R20, [R20+0xf0] ;  /* 0x0000f00014147984 */ /* 0x000ee20000000c00 */
[----:B------:R-:W-:Y:S01]  /*4440*/  ISETP.NE.U32.AND P4, PT, RZ, UR16, PT ;  /* 0x00000010ff007c0c */ /* 0x000fe2000bf85070 */
[----:B--2---:R-:W-:Y:S03]  /*4450*/  VIADD R0, R0, 0x70 ;  /* 0x0000007000007836 */ /* 0x004fe60000000000 */
[----:B------:R-:W-:Y:S01]  /*4460*/  ISETP.NE.AND.EX P4, PT, RZ, UR17, PT, P4 ;  /* 0x00000011ff007c0c */ /* 0x000fe2000bf85340 */
[----:B------:R-:W-:Y:S01]  /*4470*/  @!PT LDS RZ, [RZ] ;  /* 0x00000000fffff984 */ /* 0x000fe20000000800 */
[----:B------:R-:W-:Y:S01]  /*4480*/  @!PT LDS RZ, [RZ] ;  /* 0x00000000fffff984 */ /* 0x000fe20000000800 */
[----:B------:R-:W-:Y:S01]  /*4490*/  @!PT LDS RZ, [RZ] ;  /* 0x00000000fffff984 */ /* 0x000fe20000000800 */
[----:B------:R-:W-:Y:S01]  /*44a0*/  @!PT LDS RZ, [RZ] ;  /* 0x00000000fffff984 */ /* 0x000fe20000000800 */
[----:B------:R2:W-:Y:S06]  /*44b0*/  MEMBAR.ALL.CTA ;  /* 0x0000000000007992 */ /* 0x0005ec0000008000 */
[----:B--2---:R-:W2:Y:S01]  /*44c0*/  FENCE.VIEW.ASYNC.S ;  /* 0x00000000000073c6 */ /* 0x004ea20000000000 */
[----:B------:R-:W-:Y:S04]  /*44d0*/  PRMT R0, RZ, 0x654, R0 ;  /* 0x00000654ff007816 */ /* 0x000fe80000000000 */
[----:B--2---:R2:W-:Y:S01]  /*44e0*/  SYNCS.ARRIVE.TRANS64.RED.A1T0 RZ, [R0+URZ], RZ ;  /* 0x000000ff00ff79a7 */ /* 0x0045e200081004ff */
[----:B---3--:R-:W-:Y:S11]  /*44f0*/  LOP3.LUT P3, RZ, R22, 0x1, RZ, 0xc0, !PT ;  /* 0x0000000116ff7812 */ /* 0x008ff6000786c0ff */
[----:B------:R-:W-:Y:S02]  /*4500*/  @!UPT UIADD3 URZ, UPT, UPT, URZ, URZ, URZ ;  /* 0x000000fffffff290 */ /* 0x000fe4000fffe0ff */
[----:B------:R-:W-:Y:S02]  /*4510*/  @P3 MOV R13, R20 ;  /* 0x00000014000d3202 */ /* 0x000fe40000000f00 */
[----:B------:R-:W-:Y:S01]  /*4520*/  @P3 LOP3.LUT R10, R21, 0xffff, RZ, 0xc0, !PT ;  /* 0x0000ffff150a3812 */ /* 0x000fe200078ec0ff */
[----:B--2---:R-:W-:Y:S06]  /*4530*/  @!P0 BRA `(.L_x_72) ;  /* 0x0000000000a48947 */ /* 0x004fec0003800000 */
[----:B-1----:R-:W-:Y:S01]  /*4540*/  IMAD.HI.U32 R33, R26, R7, RZ ;  /* 0x000000071a217227 */ /* 0x002fe200078e00ff */
[----:B------:R-:W-:Y:S02]  /*4550*/  ISETP.NE.AND P0, PT, R6, 0x1, PT ;  /* 0x000000010600780c */ /* 0x000fe40003f05270 */
[----:B------:R-:W-:Y:S01]  /*4560*/  ISETP.NE.AND P2, PT, R2, 0x1, PT ;  /* 0x000000010200780c */ /* 0x000fe20003f45270 */
[----:B----4-:R-:W-:Y:S01]  /*4570*/  IMAD.HI.U32 R36, R25, R18, RZ ;  /* 0x0000001219247227 */ /* 0x010fe200078e00ff */
[----:B------:R-:W-:Y:S02]  /*4580*/  SHF.R.U32.HI R33, RZ, R24, R33 ;  /* 0x00000018ff217219 */ /* 0x000fe40000011621 */
[----:B------:R-:W-:Y:S01]  /*4590*/  ISETP.NE.AND P5, PT, R8, 0x1, PT ;  /* 0x000000010800780c */ /* 0x000fe20003fa5270 */
[----:B------:R-:W-:Y:S01]  /*45a0*/  IMAD.HI.U32 R38, R13, R18, RZ ;  /* 0x000000120d267227 */ /* 0x000fe200078e00ff */
[----:B------:R-:W-:Y:S02]  /*45b0*/  SHF.R.U32.HI R36, RZ, R19, R36 ;  /* 0x00000013ff247219 */ /* 0x000fe40000011624 */
[----:B------:R-:W-:Y:S01]  /*45c0*/  SEL R3, R26, R33, !P0 ;  /* 0x000000211a037207 */ /* 0x000fe20004000000 */
[C---:B------:R-:W-:Y:S01]  /*45d0*/  IMAD.HI.U32 R33, R10.reuse, R7, RZ ;  /* 0x000000070a217227 */ /* 0x040fe200078e00ff */
[----:B------:R-:W-:Y:S02]  /*45e0*/  SEL R11, R25, R36, !P5 ;  /* 0x00000024190b7207 */ /* 0x000fe40006800000 */
[----:B------:R-:W-:Y:S01]  /*45f0*/  SHF.R.U32.HI R38, RZ, R19, R38 ;  /* 0x00000013ff267219 */ /* 0x000fe20000011626 */
[----:B------:R-:W-:Y:S01]  /*4600*/  IMAD.HI.U32 R44, R3, R4, RZ ;  /* 0x00000004032c7227 */ /* 0x000fe200078e00ff */
[----:B------:R-:W-:Y:S03]  /*4610*/  SHF.R.U32.HI R33, RZ, R24, R33 ;  /* 0x00000018ff217219 */ /* 0x000fe60000011621 */
[----:B------:R-:W-:Y:S01]  /*4620*/  IMAD.HI.U32 R36, R11, R4, RZ ;  /* 0x000000040b247227 */ /* 0x000fe200078e00ff */
[----:B------:R-:W-:Y:S02]  /*4630*/  @P2 SHF.R.U32.HI R3, RZ, R5, R44 ;  /* 0x00000005ff032219 */ /* 0x000fe4000001162c */
[----:B------:R-:W-:Y:S02]  /*4640*/  SEL R9, R10, R33, !P0 ;  /* 0x000000210a097207 */ /* 0x000fe40004000000 */
[----:B------:R-:W-:Y:S01]  /*4650*/  @P2 SHF.R.U32.HI R11, RZ, R5, R36 ;  /* 0x00000005ff0b2219 */ /* 0x000fe20000011624 */
[C---:B------:R-:W-:Y:S01]  /*4660*/  IMAD R12, R2.reuse, R3, RZ ;  /* 0x00000003020c7224 */ /* 0x040fe200078e02ff */
[----:B------:R-:W-:Y:S01]  /*4670*/  SEL R3, R13, R38, !P5 ;  /* 0x000000260d037207 */ /* 0x000fe20006800000 */
[C---:B------:R-:W-:Y:S03]  /*4680*/  IMAD.HI.U32 R16, R9.reuse, R4, RZ ;  /* 0x0000000409107227 */ /* 0x040fe600078e00ff */
[----:B------:R-:W-:Y:S01]  /*4690*/  ISETP.GE.AND P0, PT, R9, R12, PT ;  /* 0x0000000c0900720c */ /* 0x000fe20003f06270 */
[C---:B------:R-:W-:Y:S01]  /*46a0*/  IMAD R14, R2.reuse, R11, RZ ;  /* 0x0000000b020e7224 */ /* 0x040fe200078e02ff */
[----:B------:R-:W-:Y:S04]  /*46b0*/  SHF.R.U32.HI R16, RZ, R5, R16 ;  /* 0x00000005ff107219 */ /* 0x000fe80000011610 */
[----:B------:R-:W-:Y:S02]  /*46c0*/  ISETP.GE.OR P0, PT, R3, R14, P0 ;  /* 0x0000000e0300720c */ /* 0x000fe40000706670 */
[----:B------:R-:W-:Y:S05]  /*46d0*/  SEL R17, R9, R16, !P2 ;  /* 0x0000001009117207 */ /* 0x000fea0005000000 */
[----:B------:R-:W-:Y:S04]  /*46e0*/  IMAD.MOV R15, RZ, RZ, -R17 ;  /* 0x000000ffff0f7224 */ /* 0x000fe800078e0a11 */
[----:B------:R-:W-:Y:S02]  /*46f0*/  IMAD R15, R2, R15, R9 ;  /* 0x0000000f020f7224 */ /* 0x000fe400078e0209 */
[C---:B------:R-:W-:Y:S05]  /*4700*/  @!P0 IMAD.HI.U32 R12, R3.reuse, R4, RZ ;  /* 0x00000004030c8227 */ /* 0x040fea00078e00ff */
[----:B------:R-:W-:Y:S04]  /*4710*/  @!P0 SHF.R.U32.HI R12, RZ, R5, R12 ;  /* 0x00000005ff0c8219 */ /* 0x000fe8000001160c */
[----:B------:R-:W-:Y:S01]  /*4720*/  @!P0 SEL R0, R3, R12, !P2 ;  /* 0x0000000c03008207 */ /* 0x000fe20005000000 */
[----:B------:R-:W-:Y:S03]  /*4730*/  IMAD.MOV R12, RZ, RZ, -R3 ;  /* 0x000000ffff0c7224 */ /* 0x000fe600078e0a03 */
[----:B------:R-:W-:Y:S01]  /*4740*/  @!P0 IADD3 R16, PT, PT, R17, -R0, RZ ;  /* 0x8000000011108210 */ /* 0x000fe20007ffe0ff */
[----:B------:R-:W-:Y:S01]  /*4750*/  @!P0 IMAD R0, R11, R15, R0 ;  /* 0x0000000f0b008224 */ /* 0x000fe200078e0200 */
[----:B------:R-:W-:Y:S01]  /*4760*/  IADD3 R11, PT, PT, -R9, RZ, RZ ;  /* 0x000000ff090b7210 */ /* 0x000fe20007ffe1ff */
[----:B------:R-:W-:Y:S02]  /*4770*/  IMAD R13, R8, R12, R13 ;  /* 0x0000000c080d7224 */ /* 0x000fe400078e020d */
[----:B------:R-:W-:Y:S02]  /*4780*/  @!P0 IMAD R9, R16, R2, R3 ;  /* 0x0000000210098224 */ /* 0x000fe400078e0203 */
[----:B------:R-:W-:Y:S02]  /*4790*/  @!P0 IMAD.MOV.U32 R3, RZ, RZ, R0 ;  /* 0x000000ffff038224 */ /* 0x000fe400078e0000 */
[----:B------:R-:W-:Y:S02]  /*47a0*/  IMAD R10, R6, R11, R10 ;  /* 0x0000000b060a7224 */ /* 0x000fe400078e020a */
[----:B------:R-:W-:Y:S02]  /*47b0*/  IMAD R13, R3, R8, R13 ;  /* 0x00000008030d7224 */ /* 0x000fe400078e020d */
[----:B------:R-:W-:Y:S02]  /*47c0*/  IMAD R10, R9, R6, R10 ;  /* 0x00000006090a7224 */ /* 0x000fe400078e020a */
.L_x_72:
[----:B------:R-:W-:Y:S05]  /*47d0*/  BRA.U UP1, `(.L_x_73) ;  /* 0x0000000101107547 */ /* 0x000fea000b800000 */
[----:B------:R-:W-:Y:S04]  /*47e0*/  MOV R0, UR18 ;  /* 0x0000001200007c02 */ /* 0x000fe80008000f00 */
[----:B------:R-:W-:Y:S04]  /*47f0*/  SHF.L.U32 R3, R0, 0x1f, RZ ;  /* 0x0000001f00037819 */ /* 0x000fe800000006ff */
[----:B------:R-:W2:Y:S02]  /*4800*/  SYNCS.PHASECHK.TRANS64.TRYWAIT P0, [UR7+0x58], R3 ;  /* 0x00005803ff0075a7 */ /* 0x000ea40008001107 */
[----:B--2---:R-:W-:Y:S05]  /*4810*/  @!P0 BRA `(.L_x_74) ;  /* 0x0000002000988947 */ /* 0x004fea0003800000 */
.L_x_73:
[----:B------:R-:W-:Y:S05]  /*4820*/  BRA.U !UP3, `(.L_x_75) ;  /* 0x000000010b347547 */ /* 0x000fea000b800000 */
[----:B------:R-:W-:Y:S01]  /*4830*/  UPLOP3.LUT UP0, UPT, UPT, UPT, UP2, 0x80, 0x8 ;  /* 0x000000000008789c */ /* 0x000fe20003f0f020 */
[----:B------:R-:W-:Y:S05]  /*4840*/  HFMA2 R42, -RZ, RZ, 0, 5.9604644775390625e-08 ;  /* 0x00000001ff2a7431 */ /* 0x000fea00000001ff */
[----:B------:R-:W-:Y:S05]  /*4850*/  PLOP3.LUT P0, PT, PT, PT, UP0, 0x80, 0x8 ;  /* 0x000000000008781c */ /* 0x000fea0003f0f008 */
[----:B------:R-:W3:Y:S01]  /*4860*/  @UP0 LDCU.64 UR4, c[0x0][0x888] ;  /* 0x00011100ff0407ac */ /* 0x000ee20008000a00 */
[----:B------:R-:W-:Y:S04]  /*4870*/  @UP0 UIMAD UR6, UR60, UR16, URZ ;  /* 0x000000103c0602a4 */ /* 0x000fe8000f8e02ff */
[----:B---3--:R-:W-:Y:S06]  /*4880*/  @UP0 UIMAD.WIDE UR4, UR6, 0x4, UR4 ;  /* 0x00000004060408a5 */ /* 0x008fec000f8e0204 */
[----:B------:R-:W-:Y:S02]  /*4890*/  IMAD.U32 R14, RZ, RZ, UR4 ;  /* 0x00000004ff0e7e24 */ /* 0x000fe4000f8e00ff */
[----:B------:R-:W-:Y:S05]  /*48a0*/  IMAD.U32 R15, RZ, RZ, UR5 ;  /* 0x00000005ff0f7e24 */ /* 0x000fea000f8e00ff */
[----:B--2---:R-:W2:Y:S02]  /*48b0*/  @P0 LDG.E R0, desc[UR54][R14.64] ;  /* 0x000000360e000981 */ /* 0x004ea4000c1e1900 */
[----:B--2---:R-:W-:Y:S01]  /*48c0*/  @P0 R2UR UR37, R0 ;  /* 0x00000000002502ca */ /* 0x004fe200000e0000 */
[----:B------:R-:W-:Y:S05]  /*48d0*/  IMAD.MOV.U32 R0, RZ, RZ, 0x1 ;  /* 0x00000001ff007424 */ /* 0x000fea00078e00ff */
[----:B------:R-:W-:Y:S08]  /*48e0*/  @!P0 PRMT R42, R0, 0x7610, R42 ;  /* 0x00007610002a8816 */ /* 0x000ff0000000002a */
[----:B------:R-:W3:Y:S02]  /*48f0*/  @!UP0 LDCU UR37, c[0x0][0x880] ;  /* 0x00011000ff2587ac */ /* 0x000ee40008000800 */
.L_x_75:
[----:B---3--:R-:W-:Y:S01]  /*4900*/  @!P4 FSETP.EQ.AND P5, PT, RZ, UR37, PT ;  /* 0x00000025ff00cc0b */ /* 0x008fe2000bfa2000 */
[----:B------:R-:W-:Y:S01]  /*4910*/  @!UPT UIADD3 URZ, UPT, UPT, URZ, URZ, URZ ;  /* 0x000000fffffff290 */ /* 0x000fe2000fffe0ff */
[----:B------:R-:W-:Y:S11]  /*4920*/  @!P4 BRA `(.L_x_76) ;  /* 0x000000000014c947 */ /* 0x000ff60003800000 */
[----:B------:R-:W-:Y:S02]  /*4930*/  LOP3.LUT P0, RZ, R42, 0xff, RZ, 0xc0, !PT ;  /* 0x000000ff2aff7812 */ /* 0x000fe4000780c0ff */
[----:B------:R-:W-:Y:S04]  /*4940*/  PLOP3.LUT P5, PT, PT, PT, UP0, 0x80, 0x8 ;  /* 0x000000000008781c */ /* 0x000fe80003faf008 */
[----:B------:R-:W-:Y:S07]  /*4950*/  PLOP3.LUT P5, PT, P5, PT, PT, 0x8, 0x80 ;  /* 0x000000000080781c */ /* 0x000fee0002fae170 */
[----:B------:R-:W-:Y:S11]  /*4960*/  @P0 FSETP.EQ.AND P5, PT, RZ, UR37, PT ;  /* 0x00000025ff000c0b */ /* 0x000ff6000bfa2000 */
[----:B------:R-:W-:Y:S02]  /*4970*/  @!UPT UIADD3 URZ, UPT, UPT, URZ, URZ, URZ ;  /* 0x000000fffffff290 */ /* 0x000fe4000fffe0ff */
.L_x_76:
[----:B------:R-:W3:Y:S01]  /*4980*/  LDC.64 R16, c[0x0][0xb10] ;  /* 0x0002c400ff107b82 */ /* 0x000ee20000000a00 */
[----:B------:R-:W-:Y:S01]  /*4990*/  ULEA UR4, UR13, UR7, 0x3 ;  /* 0x000000070d047291 */ /* 0x000fe2000f8e18ff */
[----:B------:R-:W-:Y:S01]  /*49a0*/  SHF.L.U32 R11, R32, 0x1f, RZ ;  /* 0x0000001f200b7819 */ /* 0x000fe200000006ff */
[----:B------:R-:W-:Y:S01]  /*49b0*/  VIADD R31, R31, 0x1 ;  /* 0x000000011f1f7836 */ /* 0x000fe20000000000 */
[----:B------:R-:W-:Y:S04]  /*49c0*/  @P3 SHF.R.U32.HI R28, RZ, 0x10, R21 ;  /* 0x00000010ff1c3819 */ /* 0x000fe80000011615 */
[----:B------:R-:W5:Y:S02]  /*49d0*/  LDC.64 R14, c[0x0][0xb18] ;  /* 0x0002c600ff0e7b82 */ /* 0x000f640000000a00 */
[----:B------:R-:W1:Y:S01]  /*49e0*/  SYNCS.PHASECHK.TRANS64.TRYWAIT P4, [UR4+0x40], R11 ;  /* 0x0000400bff0075a7 */ /* 0x000e620008081104 */
[----:B---3--:R-:W-:Y:S05]  /*49f0*/  @!P1 IMAD.HI.U32 R12, R13, R16, RZ ;  /* 0x000000100d0c9227 */ /* 0x008fea00078e00ff */
[----:B--2---:R-:W2:Y:S01]  /*4a00*/  @!P1 LDC R0, c[0x0][0xb20] ;  /* 0x0002c800ff009b82 */ /* 0x004ea20000000800 */
[----:B------:R-:W-:Y:S01]  /*4a10*/  @!P1 SHF.R.U32.HI R12, RZ, R17, R12 ;  /* 0x00000011ff0c9219 */ /* 0x000fe2000001160c */
[----:B-----5:R-:W-:Y:S01]  /*4a20*/  @!P1 IMAD.HI.U32 R9, R10, R15, RZ ;  /* 0x0000000f0a099227 */ /* 0x020fe200078e00ff */
[----:B------:R-:W-:Y:S05]  /*4a30*/  @!P1 ISETP.NE.AND P0, PT, R14, 0x1, PT ;  /* 0x000000010e00980c */ /* 0x000fea0003f05270 */
[----:B------:R-:W3:Y:S01]  /*4a40*/  @!P1 LDC R3, c[0x0][0xb0c] ;  /* 0x0002c300ff039b82 */ /* 0x000ee20000000800 */
[----:B--2---:R-:W-:Y:S02]  /*4a50*/  @!P1 SHF.R.U32.HI R9, RZ, R0, R9 ;  /* 0x00000000ff099219 */ /* 0x004fe40000011609 */
[----:B---3--:R-:W-:Y:S02]  /*4a60*/  @!P1 ISETP.NE.AND P2, PT, R3, 0x1, PT ;  /* 0x000000010300980c */ /* 0x008fe40003f45270 */
[----:B------:R-:W-:Y:S02]  /*4a70*/  @!P1 SEL R9, R10, R9, !P0 ;  /* 0x000000090a099207 */ /* 0x000fe40004000000 */
[----:B------:R-:W-:Y:S02]  /*4a80*/  ELECT P0, URZ, PT ;  /* 0x0000000000ff782f */ /* 0x000fe40003800000 */
[----:B------:R-:W-:Y:S05]  /*4a90*/  @!P1 SEL R12, R13, R12, !P2 ;  /* 0x0000000c0d0c9207 */ /* 0x000fea0005000000 */
[----:B------:R-:W-:Y:S02]  /*4aa0*/  @!P1 IMAD.IADD R0, R9, 0x1, -R12 ;  /* 0x0000000109009824 */ /* 0x000fe400078e0a0c */
[----:B------:R-:W-:Y:S02]  /*4ab0*/  @!P1 IMAD.IADD R9, R12, 0x1, -R9 ;  /* 0x000000010c099824 */ /* 0x000fe400078e0a09 */
[----:B------:R-:W-:Y:S02]  /*4ac0*/  @!P1 IMAD R13, R0, R3, R13 ;  /* 0x00000003000d9224 */ /* 0x000fe400078e020d */
[----:B------:R-:W-:Y:S01]  /*4ad0*/  @!P1 IMAD R10, R9, R14, R10 ;  /* 0x0000000e090a9224 */ /* 0x000fe200078e020a */
[----:B-1----:R-:W-:Y:S06]  /*4ae0*/  @!P4 BRA `(.L_x_77) ;  /* 0x0000001c00fcc947 */ /* 0x002fec0003800000 */
.L_x_128:
[----:B------:R-:W-:Y:S01]  /*4af0*/  PLOP3.LUT P5, PT, P5, P0, PT, 0xf2, 0x2f ;  /* 0x00000000002f781c */ /* 0x000fe20002fa1e72 */
[----:B------:R-:W-:Y:S01]  /*4b00*/  UIADD3 UR9, UPT, UPT, UR4, 0x30, URZ ;  /* 0x0000003004097890 */ /* 0x000fe2000fffe0ff */
[----:B------:R-:W-:Y:S01]  /*4b10*/  UMOV UR20, 0x0 ;  /* 0x0000000000147882 */ /* 0x000fe20000000000 */
[----:B------:R-:W-:Y:S01]  /*4b20*/  UMOV UR21, 0x10000000 ;  /* 0x1000000000157882 */ /* 0x000fe20000000000 */
[----:B------:R-:W-:Y:S01]  /*4b30*/  UMOV UR12, UR60 ;  /* 0x0000003c000c7c82 */ /* 0x000fe20008000000 */
[----:B------:R-:W-:Y:S08]  /*4b40*/  @P3 R2UR UR60, R28 ;  /* 0x000000001c3c32ca */ /* 0x000ff000000e0000 */
[----:B------:R-:W-:Y:S01]  /*4b50*/  @!P5 IADD3 R3, P0, PT, R34, 0x580, RZ ;  /* 0x000005802203d810 */ /* 0x000fe20007f1e0ff */
[----:B------:R-:W-:Y:S01]  /*4b60*/  @!P5 IMAD.SHL.U32 R41, R41, 0x8, RZ ;  /* 0x000000082929d824 */ /* 0x000fe200078e00ff */
[----:B------:R-:W-:Y:S01]  /*4b70*/  VOTEU.ALL UP1, P5 ;  /* 0x0000000000ff7886 */ /* 0x000fe20002820000 */
[----:B------:R-:W-:Y:S01]  /*4b80*/  @!P5 IMAD.SHL.U32 R43, R43, 0x80, RZ ;  /* 0x000000802b2bd824 */ /* 0x000fe200078e00ff */
[----:B------:R-:W-:Y:S01]  /*4b90*/  @!P5 R2UR UR6, R3 ;  /* 0x000000000306d2ca */ /* 0x000fe200000e0000 */
[----:B-1----:R-:W-:Y:S01]  /*4ba0*/  @!P5 IMAD.X R0, RZ, RZ, R35, P0 ;  /* 0x000000ffff00d224 */ /* 0x002fe200000e0623 */
[----:B------:R-:W-:Y:S01]  /*4bb0*/  @!P5 R2UR UR10, R41 ;  /* 0x00000000290ad2ca */ /* 0x000fe200000e0000 */
[----:B------:R-:W-:Y:S01]  /*4bc0*/  @!UP1 ULEA UR8, UR13, UR7, 0xb ;  /* 0x000000070d089291 */ /* 0x000fe2000f8e58ff */
[----:B------:R-:W-:Y:S01]  /*4bd0*/  @!P5 R2UR UR11, R43 ;  /* 0x000000002b0bd2ca */ /* 0x000fe200000e0000 */
[----:B------:R-:W-:Y:S01]  /*4be0*/  IMAD.IADD R41, R10, 0x1, R29 ;  /* 0x000000010a297824 */ /* 0x000fe200078e021d */
[----:B------:R-:W-:Y:S01]  /*4bf0*/  @!P5 R2UR UR5, R0 ;  /* 0x000000000005d2ca */ /* 0x000fe200000e0000 */
[----:B------:R-:W-:Y:S01]  /*4c00*/  @!UP1 UIADD3 UR8, UPT, UPT, UR8, 0x180, URZ ;  /* 0x0000018008089890 */ /* 0x000fe2000fffe0ff */
[----:B------:R-:W-:Y:S01]  /*4c10*/  ISETP.NE.AND P0, PT, R31, 0x2, PT ;  /* 0x000000021f00780c */ /* 0x000fe20003f05270 */
[----:B------:R-:W-:Y:S01]  /*4c20*/  VOTEU.ALL UP1, P5 ;  /* 0x0000000000ff7886 */ /* 0x000fe20002820000 */
[----:B------:R-:W-:Y:S02]  /*4c30*/  IMAD.IADD R43, R13, 0x1, R40 ;  /* 0x000000010d2b7824 */ /* 0x000fe400078e0228 */
[----:B------:R-:W-:Y:S01]  /*4c40*/  SEL R3, RZ, 0x1, P0 ;  /* 0x00000001ff037807 */ /* 0x000fe20000000000 */
[----:B------:R-:W-:Y:S01]  /*4c50*/  IMAD.U32 R14, RZ, RZ, UR6 ;  /* 0x00000006ff0e7e24 */ /* 0x000fe2000f8e00ff */
[----:B------:R-:W-:Y:S02]  /*4c60*/  SEL R31, R31, RZ, P0 ;  /* 0x000000ff1f1f7207 */ /* 0x000fe40000000000 */
[----:B------:R-:W-:Y:S02]  /*4c70*/  LOP3.LUT R30, R30, R3, RZ, 0x3c, !PT ;  /* 0x000000031e1e7212 */ /* 0x000fe400078e3cff */
[----:B------:R-:W-:Y:S01]  /*4c80*/  @!P5 R2UR UR14, R14 ;  /* 0x000000000e0ed2ca */ /* 0x000fe200000e0000 */
[----:B------:R-:W-:Y:S01]  /*4c90*/  IMAD.U32 R15, RZ, RZ, UR5 ;  /* 0x00000005ff0f7e24 */ /* 0x000fe2000f8e00ff */
[----:B------:R-:W-:Y:S04]  /*4ca0*/  UPRMT UR5, UR45, 0x654, UR9 ;  /* 0x000006542d057896 */ /* 0x000fe80008000009 */
[----:B------:R-:W-:Y:S11]  /*4cb0*/  @!P5 R2UR UR15, R15 ;  /* 0x000000000f0fd2ca */ /* 0x000ff600000e0000 */
[----:B------:R-:W-:Y:S02]  /*4cc0*/  @!UPT UIADD3 URZ, UPT, UPT, URZ, URZ, URZ ;  /* 0x000000fffffff290 */ /* 0x000fe4000fffe0ff */
[----:B------:R2:W-:Y:S01]  /*4cd0*/  @!UP1 UTMALDG.3D [UR8], [UR14], desc[UR20] ;  /* 0x000014080e0095b4 */ /* 0x0005e20008011000 */
[----:B------:R2:W-:Y:S01]  /*4ce0*/  @!P5 SYNCS.ARRIVE.TRANS64.RED.A0TR RZ, [UR4+0x30], R27 ;  /* 0x0000301bffffd9a7 */ /* 0x0005e20008300404 */
[----:B------:R-:W-:Y:S04]  /*4cf0*/  UIADD3 UR4, UPT, UPT, UR13, 0x1, URZ ;  /* 0x000000010d047890 */ /* 0x000fe8000fffe0ff */
[----:B------:R-:W-:Y:S04]  /*4d00*/  UISETP.NE.AND UP1, UPT, UR4, 0x2, UPT ;  /* 0x000000020400788c */ /* 0x000fe8000bf25270 */
[----:B------:R-:W-:Y:S01]  /*4d10*/  USEL UR13, UR4, URZ, UP1 ;  /* 0x000000ff040d7287 */ /* 0x000fe20008800000 */
[----:B------:R-:W-:Y:S01]  /*4d20*/  SYNCS.ARRIVE.TRANS64.RED.A1T0 RZ, [UR5], RZ ;  /* 0x000000ffffff79a7 */ /* 0x000fe20008100405 */
[----:B------:R-:W-:Y:S02]  /*4d30*/  USEL UR5, URZ, 0x1, UP1 ;  /* 0x00000001ff057887 */ /* 0x000fe40008800000 */
[----:B------:R-:W-:Y:S04]  /*4d40*/  UPLOP3.LUT UP1, UPT, UPT, UPT, UPT, 0x80, 0x8 ;  /* 0x000000000008789c */ /* 0x000fe80003f2f070 */
[----:B------:R-:W-:Y:S01]  /*4d50*/  LOP3.LUT R32, R32, UR5, RZ, 0x3c, !PT ;  /* 0x0000000520207c12 */ /* 0x000fe2000f8e3cff */
[----:B------:R-:W-:Y:S06]  /*4d60*/  @P3 BRA `(.L_x_78) ;  /* 0xfffffff400983947 */ /* 0x000fec000383ffff */
[----:B------:R-:W-:Y:S01]  /*4d70*/  UIADD3 UR7, UPT, UPT, UR7, 0x40, URZ ;  /* 0x0000004007077890 */ /* 0x000fe2000fffe0ff */
[----:B------:R-:W-:-:S03]  /*4d80*/  SHF.L.U32 R3, R32, 0x1f, RZ ;  /* 0x0000001f20037819 */ /* 0x000fc600000006ff */
[----:B------:R-:W-:-:S09]  /*4d90*/  ULEA UR4, UR13, UR7, 0x3 ;  /* 0x000000070d047291 */ /* 0x000fd2000f8e18ff */
[----:B------:R-:W1:Y:S02]  /*4da0*/  SYNCS.PHASECHK.TRANS64.TRYWAIT P0, [UR4], R3 ;  /* 0x00000003ff0075a7 */ /* 0x000e640008001104 */
[----:B-1----:R-:W-:Y:S05]  /*4db0*/  @!P0 BRA `(.L_x_79) ;  /* 0x0000001c00608947 */ /* 0x002fea0003800000 */
.L_x_130:
        /* <DEDUP_REMOVED lines=8> */
.L_x_80:
[----:B-1----:R1:W3:Y:S02]  /*4e40*/  SYNCS.PHASECHK.TRANS64.TRYWAIT P0, [R0+URZ], R3 ;  /* 0x00000003000075a7 */ /* 0x0022e400080011ff */
[----:B---3--:R-:W-:Y:S05]  /*4e50*/  @!P0 NANOSLEEP.SYNCS 0x989680 ;  /* 0x009896800000895d */ /* 0x008fea0003900000 */
[----:B------:R-:W3:Y:S02]  /*4e60*/  @!P0 SYNCS.PHASECHK.TRANS64 P0, [R0+URZ], R3 ;  /* 0x00000003000085a7 */ /* 0x000ee400080010ff */
[----:B--23--:R-:W-:Y:S05]  /*4e70*/  @P0 EXIT ;  /* 0x000000000000094d */ /* 0x00cfea0003800000 */
[----:B------:R-:W-:Y:S05]  /*4e80*/  BRA `(.L_x_80) ;  /* 0xfffffffc00ec7947 */ /* 0x000fea000383ffff */
.L_x_70:
[----:B------:R-:W-:-:S06]  /*4e90*/  UISETP.GE.AND UP1, UPT, UR10, 0x4, UPT ;  /* 0x000000040a00788c */ /* 0x000fcc000bf26270 */
[----:B------:R-:W-:-:S13]  /*4ea0*/  PLOP3.LUT P0, PT, PT, PT, UP1, 0x80, 0x8 ;  /* 0x000000000008781c */ /* 0x000fda0003f0f018 */
[----:B------:R-:W-:Y:S05]  /*4eb0*/  @!P0 EXIT ;  /* 0x000000000000894d */ /* 0x000fea0003800000 */
[----:B------:R-:W-:Y:S01]  /*4ec0*/  BAR.SYNC.DEFER_BLOCKING 0x6, 0xa0 ;  /* 0x0182800000007b1d */ /* 0x000fe20000010000 */
[C---:B------:R-:W-:Y:S01]  /*4ed0*/  IMAD.U32 R26, R57.reuse, 0x10000, RZ ;  /* 0x00010000391a7824 */ /* 0x040fe200078e00ff */
[----:B------:R-:W-:Y:S01]  /*4ee0*/  LOP3.LUT R56, R0, 0x60, R57, 0xf8, !PT ;  /* 0x0000006000387812 */ /* 0x000fe200078ef839 */
[----:B------:R-:W-:Y:S01]  /*4ef0*/  HFMA2 R55, -RZ, RZ, 0, 5.9604644775390625e-08 ;  /* 0x00000001ff377431 */ /* 0x000fe200000001ff */
[----:B------:R-:W-:Y:S01]  /*4f00*/  LOP3.LUT R57, R57, 0x60, RZ, 0xc0, !PT ;  /* 0x0000006039397812 */ /* 0x000fe200078ec0ff */
[----:B------:R-:W-:Y:S01]  /*4f10*/  IMAD.MOV.U32 R54, RZ, RZ, RZ ;  /* 0x000000ffff367224 */ /* 0x000fe200078e00ff */
[----:B------:R-:W-:Y:S02]  /*4f20*/  UMOV UR4, 0x400 ;  /* 0x0000040000047882 */ /* 0x000fe40000000000 */
[----:B------:R-:W1:Y:S01]  /*4f30*/  LDC R49, c[0x0][0x370] ;  /* 0x0000dc00ff317b82 */ /* 0x000e620000000800 */
[----:B------:R-:W-:Y:S01]  /*4f40*/  ULEA UR4, UR45, UR4, 0x18 ;  /* 0x000000042d047291 */ /* 0x000fe2000f8ec0ff */
[----:B------:R-:W-:Y:S01]  /*4f50*/  LOP3.LUT R26, R26, 0x600000, RZ, 0xc0, !PT ;  /* 0x006000001a1a7812 */ /* 0x000fe200078ec0ff */
[----:B------:R-:W-:Y:S01]  /*4f60*/  IMAD.MOV.U32 R53, RZ, RZ, RZ ;  /* 0x000000ffff357224 */ /* 0x000fe200078e00ff */
[----:B------:R-:W-:Y:S01]  /*4f70*/  MOV R61, RZ ;  /* 0x000000ff003d7202 */ /* 0x000fe20000000f00 */
[----:B------:R-:W2:Y:S01]  /*4f80*/  LDCU.64 UR52, c[0x0][0x348] ;  /* 0x00006900ff3477ac */ /* 0x000ea20008000a00 */
[----:B------:R-:W-:-:S02]  /*4f90*/  SHF.L.U32 R56, R56, 0x4, RZ ;  /* 0x0000000438387819 */ /* 0x000fc400000006ff */
[----:B------:R-:W4:Y:S01]  /*4fa0*/  LDC R24, c[0x0][0xb0c] ;  /* 0x0002c300ff187b82 */ /* 0x000f220000000800 */
[----:B------:R-:W1:Y:S01]  /*4fb0*/  LDCU.64 UR46, c[0x0][0x888] ;  /* 0x00011100ff2e77ac */ /* 0x000e620008000a00 */
[----:B------:R-:W1:Y:S06]  /*4fc0*/  LDCU.64 UR48, c[0x0][0x890] ;  /* 0x00011200ff3077ac */ /* 0x000e6c0008000a00 */
[----:B------:R-:W1:Y:S01]  /*4fd0*/  LDC R48, c[0x0][0xb20] ;  /* 0x0002c800ff307b82 */ /* 0x000e620000000800 */
[----:B------:R-:W3:Y:S01]  /*4fe0*/  LDS R3, [UR4+0x110] ;  /* 0x00011004ff037984 */ /* 0x000ee20008000800 */
[----:B------:R-:W-:Y:S01]  /*4ff0*/  UMOV UR36, URZ ;  /* 0x000000ff00247c82 */ /* 0x000fe20008000000 */
[----:B------:R-:W-:Y:S01]  /*5000*/  UMOV UR39, URZ ;  /* 0x000000ff00277c82 */ /* 0x000fe20008000000 */
[----:B------:R-:W-:Y:S01]  /*5010*/  UMOV UR42, URZ ;  /* 0x000000ff002a7c82 */ /* 0x000fe20008000000 */
[----:B------:R-:W-:-:S03]  /*5020*/  UMOV UR43, URZ ;  /* 0x000000ff002b7c82 */ /* 0x000fc60008000000 */
[----:B------:R-:W1:Y:S08]  /*5030*/  LDC R22, c[0x0][0xb30] ;  /* 0x0002cc00ff167b82 */ /* 0x000e700000000800 */
[----:B------:R-:W1:Y:S08]  /*5040*/  LDC.64 R38, c[0x0][0xb10] ;  /* 0x0002c400ff267b82 */ /* 0x000e700000000a00 */
[----:B------:R-:W1:Y:S08]  /*5050*/  LDC.64 R18, c[0x0][0xb18] ;  /* 0x0002c600ff127b82 */ /* 0x000e700000000a00 */
[----:B------:R-:W1:Y:S08]  /*5060*/  LDC.64 R16, c[0x0][0xb28] ;  /* 0x0002ca00ff107b82 */ /* 0x000e700000000a00 */
[----:B------:R-:W1:Y:S01]  /*5070*/  LDC.64 R36, c[0x0][0x8b0] ;  /* 0x00022c00ff247b82 */ /* 0x000e620000000a00 */
[----:B---3--:R-:W-:-:S07]  /*5080*/  IMAD.IADD R26, R3, 0x1, R26 ;  /* 0x00000001031a7824 */ /* 0x008fce00078e021a */
[----:B------:R-:W3:Y:S08]  /*5090*/  LDC.64 R30, c[0x0][0x8a8] ;  /* 0x00022a00ff1e7b82 */ /* 0x000ef00000000a00 */
[----:B--2-4-:R-:W1:Y:S02]  /*50a0*/  LDC R50, c[0x0][0x374] ;  /* 0x0000dd00ff327b82 */ /* 0x014e640000000800 */
.L_x_96:
[----:B--2---:R-:W2:Y:S01]  /*50b0*/  S2UR UR50, SR_CgaCtaId ;  /* 0x00000000003279c3 */ /* 0x004ea20000008800 */
[----:B------:R-:W-:Y:S01]  /*50c0*/  UMOV UR38, 0x400 ;  /* 0x0000040000267882 */ /* 0x000fe20000000000 */
[----:B------:R-:W-:Y:S01]  /*50d0*/  SHF.L.U32 R3, R53, 0x1f, RZ ;  /* 0x0000001f35037819 */ /* 0x000fe200000006ff */
[----:B--2---:R-:W-:Y:S06]  /*50e0*/  ULEA UR38, UR50, UR38, 0x18 ;  /* 0x0000002632267291 */ /* 0x004fec000f8ec0ff */
[C---:B------:R-:W-:Y:S02]  /*50f0*/  LEA R0, R61.reuse, UR38, 0x3 ;  /* 0x000000263d007c11 */ /* 0x040fe4000f8e18ff */
[----:B------:R-:W-:Y:S02]  /*5100*/  LEA R12, R61, UR38, 0x4 ;  /* 0x000000263d0c7c11 */ /* 0x000fe4000f8e20ff */
[----:B------:R-:W2:Y:S02]  /*5110*/  SYNCS.PHASECHK.TRANS64.TRYWAIT P0, [R0+URZ+0x60], R3 ;  /* 0x00006003000075a7 */ /* 0x000ea400080011ff */
[----:B-12---:R-:W-:Y:S05]  /*5120*/  @!P0 BRA `(.L_x_81) ;  /* 0x00000018009c8947 */ /* 0x006fea0003800000 */
.L_x_131:
[----:B------:R-:W-:Y:S01]  /*5130*/  ISETP.GE.AND P0, PT, R2, 0x1, PT ;  /* 0x000000010200780c */ /* 0x000fe20003f06270 */
[----:B------:R-:W4:Y:S01]  /*5140*/  LDS.128 R12, [R12+0xf0] ;  /* 0x0000f0000c0c7984 */ /* 0x000f220000000c00 */
[----:B-1----:R-:W-:Y:S01]  /*5150*/  ISETP.NE.U32.AND P3, PT, R36, RZ, PT ;  /* 0x000000ff2400720c */ /* 0x002fe20003f65070 */
[----:B--2---:R-:W-:Y:S01]  /*5160*/  VIADD R0, R0, 0x70 ;  /* 0x0000007000007836 */ /* 0x004fe20000000000 */
[----:B------:R-:W-:Y:S04]  /*5170*/  UISETP.NE.AND UP0, UPT, UR44, URZ, UPT ;  /* 0x000000ff2c00728c */ /* 0x000fe8000bf05270 */
[----:B------:R-:W-:Y:S01]  /*5180*/  PRMT R0, RZ, 0x654, R0 ;  /* 0x00000654ff007816 */ /* 0x000fe20000000000 */
[----:B------:R-:W-:Y:S01]  /*5190*/  @!PT LDS RZ, [RZ] ;  /* 0x00000000fffff984 */ /* 0x000fe20000000800 */
[----:B------:R-:W-:Y:S01]  /*51a0*/  @!PT LDS RZ, [RZ] ;  /* 0x00000000fffff984 */ /* 0x000fe20000000800 */
[----:B------:R-:W-:Y:S01]  /*51b0*/  @!PT LDS RZ, [RZ] ;  /* 0x00000000fffff984 */ /* 0x000fe20000000800 */
[----:B------:R-:W-:Y:S01]  /*51c0*/  @!PT LDS RZ, [RZ] ;  /* 0x00000000fffff984 */ /* 0x000fe20000000800 */
[----:B------:R1:W-:Y:S06]  /*51d0*/  MEMBAR.ALL.CTA ;  /* 0x0000000000007992 */ /* 0x0003ec0000008000 */
[----:B-1----:R-:W1:Y:S01]  /*51e0*/  FENCE.VIEW.ASYNC.S ;  /* 0x00000000000073c6 */ /* 0x002e620000000000 */
[----:B------:R-:W-:Y:S01]  /*51f0*/  PLOP3.LUT P2, PT, PT, PT, UP0, 0x80, 0x8 ;  /* 0x000000000008781c */ /* 0x000fe20003f4f008 */
[----:B-1----:R1:W-:Y:S01]  /*5200*/  SYNCS.ARRIVE.TRANS64.RED.A1T0 RZ, [R0+URZ], RZ ;  /* 0x000000ff00ff79a7 */ /* 0x0023e200081004ff */
[----:B----4-:R-:W-:Y:S04]  /*5210*/  LOP3.LUT P6, RZ, R14, 0x1, RZ, 0xc0, !PT ;  /* 0x000000010eff7812 */ /* 0x010fe800078cc0ff */
[----:B------:R-:W-:Y:S09]  /*5220*/  P2R R58, PR, RZ, 0x40 ;  /* 0x00000040ff3a7803 */ /* 0x000ff20000000000 */
[----:B------:R-:W-:Y:S02]  /*5230*/  @P6 MOV R25, R12 ;  /* 0x0000000c00196202 */ /* 0x000fe40000000f00 */
[----:B------:R-:W-:Y:S01]  /*5240*/  @P6 LOP3.LUT R23, R13, 0xffff, RZ, 0xc0, !PT ;  /* 0x0000ffff0d176812 */ /* 0x000fe200078ec0ff */
[----:B-1----:R-:W-:Y:S06]  /*5250*/  @!P0 BRA `(.L_x_82) ;  /* 0x0000000000a48947 */ /* 0x002fec0003800000 */
[----:B------:R-:W-:Y:S01]  /*5260*/  IMAD.HI.U32 R11, R50, R19, RZ ;  /* 0x00000013320b7227 */ /* 0x000fe200078e00ff */
[----:B------:R-:W-:Y:S02]  /*5270*/  ISETP.NE.AND P0, PT, R18, 0x1, PT ;  /* 0x000000011200780c */ /* 0x000fe40003f05270 */
[----:B------:R-:W-:Y:S01]  /*5280*/  ISETP.NE.AND P1, PT, R2, 0x1, PT ;  /* 0x000000010200780c */ /* 0x000fe20003f25270 */
[----:B------:R-:W-:Y:S01]  /*5290*/  IMAD.HI.U32 R10, R49, R38, RZ ;  /* 0x00000026310a7227 */ /* 0x000fe200078e00ff */
[----:B------:R-:W-:Y:S02]  /*52a0*/  SHF.R.U32.HI R11, RZ, R48, R11 ;  /* 0x00000030ff0b7219 */ /* 0x000fe4000001160b */
[----:B------:R-:W-:Y:S01]  /*52b0*/  ISETP.NE.AND P4, PT, R24, 0x1, PT ;  /* 0x000000011800780c */ /* 0x000fe20003f85270 */
[----:B------:R-:W-:Y:S01]  /*52c0*/  IMAD.HI.U32 R28, R25, R38, RZ ;  /* 0x00000026191c7227 */ /* 0x000fe200078e00ff */
[----:B------:R-:W-:Y:S02]  /*52d0*/  SHF.R.U32.HI R10, RZ, R39, R10 ;  /* 0x00000027ff0a7219 */ /* 0x000fe4000001160a */
[----:B------:R-:W-:Y:S01]  /*52e0*/  SEL R3, R50, R11, !P0 ;  /* 0x0000000b32037207 */ /* 0x000fe20004000000 */
[----:B------:R-:W-:Y:S01]  /*52f0*/  IMAD.HI.U32 R11, R23, R19, RZ ;  /* 0x00000013170b7227 */ /* 0x000fe200078e00ff */
[----:B------:R-:W-:Y:S02]  /*5300*/  SEL R7, R49, R10, !P4 ;  /* 0x0000000a31077207 */ /* 0x000fe40006000000 */
[----:B------:R-:W-:Y:S01]  /*5310*/  SHF.R.U32.HI R28, RZ, R39, R28 ;  /* 0x00000027ff1c7219 */ /* 0x000fe2000001161c */
[-C--:B------:R-:W-:Y:S04]  /*5320*/  IMAD.HI.U32 R10, R3, R16.reuse, RZ ;  /* 0x00000010030a7227 */ /* 0x080fe800078e00ff */
[----:B------:R-:W-:Y:S01]  /*5330*/  IMAD.HI.U32 R20, R7, R16, RZ ;  /* 0x0000001007147227 */ /* 0x000fe200078e00ff */
[-C--:B------:R-:W-:Y:S02]  /*5340*/  @P1 SHF.R.U32.HI R3, RZ, R17.reuse, R10 ;  /* 0x00000011ff031219 */ /* 0x080fe4000001160a */
[----:B------:R-:W-:Y:S02]  /*5350*/  SHF.R.U32.HI R10, RZ, R48, R11 ;  /* 0x00000030ff0a7219 */ /* 0x000fe4000001160b */
[----:B------:R-:W-:Y:S01]  /*5360*/  @P1 SHF.R.U32.HI R7, RZ, R17, R20 ;  /* 0x00000011ff071219 */ /* 0x000fe20000011614 */
[C---:B------:R-:W-:Y:S01]  /*5370*/  IMAD R4, R2.reuse, R3, RZ ;  /* 0x0000000302047224 */ /* 0x040fe200078e02ff */
[----:B------:R-:W-:Y:S02]  /*5380*/  SEL R5, R23, R10, !P0 ;  /* 0x0000000a17057207 */ /* 0x000fe40004000000 */
[----:B------:R-:W-:Y:S01]  /*5390*/  SEL R3, R25, R28, !P4 ;  /* 0x0000001c19037207 */ /* 0x000fe20006000000 */
[----:B------:R-:W-:Y:S01]  /*53a0*/  IMAD R6, R2, R7, RZ ;  /* 0x0000000702067224 */ /* 0x000fe200078e02ff */
[C---:B------:R-:W-:Y:S01]  /*53b0*/  ISETP.GE.AND P0, PT, R5.reuse, R4, PT ;  /* 0x000000040500720c */ /* 0x040fe20003f06270 */
[----:B------:R-:W-:Y:S03]  /*53c0*/  IMAD.HI.U32 R8, R5, R16, RZ ;  /* 0x0000001005087227 */ /* 0x000fe600078e00ff */
[----:B------:R-:W-:Y:S01]  /*53d0*/  ISETP.GE.OR P0, PT, R3, R6, P0 ;  /* 0x000000060300720c */ /* 0x000fe20000706670 */
[----:B------:R-:W-:Y:S01]  /*53e0*/  IMAD.MOV R6, RZ, RZ, -R3 ;  /* 0x000000ffff067224 */ /* 0x000fe200078e0a03 */
[-C--:B------:R-:W-:Y:S03]  /*53f0*/  SHF.R.U32.HI R8, RZ, R17.reuse, R8 ;  /* 0x00000011ff087219 */ /* 0x080fe60000011608 */
[----:B------:R-:W-:Y:S01]  /*5400*/  IMAD R25, R24, R6, R25 ;  /* 0x0000000618197224 */ /* 0x000fe200078e0219 */
[----:B------:R-:W-:Y:S05]  /*5410*/  SEL R9, R5, R8, !P1 ;  /* 0x0000000805097207 */ /* 0x000fea0004800000 */
[----:B------:R-:W-:Y:S02]  /*5420*/  IMAD.MOV R8, RZ, RZ, -R9 ;  /* 0x000000ffff087224 */ /* 0x000fe400078e0a09 */
[C---:B------:R-:W-:Y:S04]  /*5430*/  @!P0 IMAD.HI.U32 R4, R3.reuse, R16, RZ ;  /* 0x0000001003048227 */ /* 0x040fe800078e00ff */
[----:B------:R-:W-:Y:S01]  /*5440*/  IMAD R8, R2, R8, R5 ;  /* 0x0000000802087224 */ /* 0x000fe200078e0205 */
[----:B------:R-:W-:Y:S04]  /*5450*/  @!P0 SHF.R.U32.HI R4, RZ, R17, R4 ;  /* 0x00000011ff048219 */ /* 0x000fe80000011604 */
[----:B------:R-:W-:Y:S02]  /*5460*/  @!P0 SEL R0, R3, R4, !P1 ;  /* 0x0000000403008207 */ /* 0x000fe40004800000 */
[----:B------:R-:W-:Y:S02]  /*5470*/  IADD3 R4, PT, PT, -R5, RZ, RZ ;  /* 0x000000ff05047210 */ /* 0x000fe40007ffe1ff */
[----:B------:R-:W-:Y:S01]  /*5480*/  @!P0 IADD3 R9, PT, PT, R9, -R0, RZ ;  /* 0x8000000009098210 */ /* 0x000fe20007ffe0ff */
[----:B------:R-:W-:Y:S02]  /*5490*/  @!P0 IMAD R0, R7, R8, R0 ;  /* 0x0000000807008224 */ /* 0x000fe400078e0200 */
[----:B------:R-:W-:Y:S02]  /*54a0*/  IMAD R23, R18, R4, R23 ;  /* 0x0000000412177224 */ /* 0x000fe400078e0217 */
[----:B------:R-:W-:Y:S02]  /*54b0*/  @!P0 IMAD R5, R9, R2, R3 ;  /* 0x0000000209058224 */ /* 0x000fe400078e0203 */
[----:B------:R-:W-:Y:S04]  /*54c0*/  @!P0 IMAD.MOV.U32 R3, RZ, RZ, R0 ;  /* 0x000000ffff038224 */ /* 0x000fe800078e0000 */
[----:B------:R-:W-:Y:S02]  /*54d0*/  IMAD R25, R3, R24, R25 ;  /* 0x0000001803197224 */ /* 0x000fe400078e0219 */
[----:B------:R-:W-:Y:S02]  /*54e0*/  IMAD R23, R5, R18, R23 ;  /* 0x0000001205177224 */ /* 0x000fe400078e0217 */
.L_x_82:
[----:B------:R-:W-:Y:S01]  /*54f0*/  UISETP.NE.U32.AND UP2, UPT, UR48, URZ, UPT ;  /* 0x000000ff3000728c */ /* 0x000fe2000bf45070 */
[----:B------:R-:W-:Y:S03]  /*5500*/  ISETP.NE.AND.EX P3, PT, R37, RZ, PT, P3 ;  /* 0x000000ff2500720c */ /* 0x000fe60003f65330 */
[----:B------:R-:W-:Y:S09]  /*5510*/  UISETP.NE.AND.EX UP2, UPT, UR49, URZ, UPT, UP2 ;  /* 0x000000ff3100728c */ /* 0x000ff2000bf45320 */
[----:B------:R-:W-:Y:S05]  /*5520*/  BRA.U !UP2, `(.L_x_83) ;  /* 0x000000010a387547 */ /* 0x000fea000b800000 */
[----:B------:R-:W-:Y:S01]  /*5530*/  UISETP.NE.U32.AND UP0, UPT, UR46, URZ, UPT ;  /* 0x000000ff2e00728c */ /* 0x000fe2000bf05070 */
[----:B------:R-:W-:Y:S03]  /*5540*/  HFMA2 R42, -RZ, RZ, 0, 5.9604644775390625e-08 ;  /* 0x00000001ff2a7431 */ /* 0x000fe600000001ff */
[----:B------:R-:W-:Y:S06]  /*5550*/  UISETP.NE.AND.EX UP0, UPT, UR47, URZ, UPT, UP0 ;  /* 0x000000ff2f00728c */ /* 0x000fec000bf05300 */
[----:B------:R-:W-:Y:S05]  /*5560*/  PLOP3.LUT P0, PT, PT, PT, UP0, 0x80, 0x8 ;  /* 0x000000000008781c */ /* 0x000fea0003f0f008 */
[----:B------:R-:W1:Y:S01]  /*5570*/  @UP0 LDCU.64 UR4, c[0x0][0x888] ;  /* 0x00011100ff0407ac */ /* 0x000e620008000a00 */
[----:B------:R-:W-:Y:S04]  /*5580*/  @UP0 UIMAD UR6, UR60, UR48, URZ ;  /* 0x000000303c0602a4 */ /* 0x000fe8000f8e02ff */
[----:B-1----:R-:W-:Y:S06]  /*5590*/  @UP0 UIMAD.WIDE UR4, UR6, 0x4, UR4 ;  /* 0x00000004060408a5 */ /* 0x002fec000f8e0204 */
[----:B------:R-:W-:Y:S02]  /*55a0*/  IMAD.U32 R4, RZ, RZ, UR4 ;  /* 0x00000004ff047e24 */ /* 0x000fe4000f8e00ff */
[----:B------:R-:W-:Y:S05]  /*55b0*/  IMAD.U32 R5, RZ, RZ, UR5 ;  /* 0x00000005ff057e24 */ /* 0x000fea000f8e00ff */
[----:B------:R-:W2:Y:S02]  /*55c0*/  @P0 LDG.E R0, desc[UR54][R4.64] ;  /* 0x0000003604000981 */ /* 0x000ea4000c1e1900 */
[----:B--2---:R-:W-:Y:S01]  /*55d0*/  @P0 R2UR UR37, R0 ;  /* 0x00000000002502ca */ /* 0x004fe200000e0000 */
[----:B------:R-:W-:Y:S05]  /*55e0*/  IMAD.MOV.U32 R0, RZ, RZ, 0x1 ;  /* 0x00000001ff007424 */ /* 0x000fea00078e00ff */
[----:B------:R-:W-:Y:S08]  /*55f0*/  @!P0 PRMT R42, R0, 0x7610, R42 ;  /* 0x00007610002a8816 */ /* 0x000ff0000000002a */
[----:B------:R-:W1:Y:S02]  /*5600*/  @!UP0 LDCU UR37, c[0x0][0x880] ;  /* 0x00011000ff2587ac */ /* 0x000e640008000800 */
.L_x_83:
[----:B------:R-:W-:Y:S05]  /*5610*/  @!P3 BRA `(.L_x_84) ;  /* 0x000000000020b947 */ /* 0x000fea0003800000 */
[----:B---3--:R-:W-:Y:S04]  /*5620*/  ISETP.NE.U32.AND P0, PT, R30, RZ, PT ;  /* 0x000000ff1e00720c */ /* 0x008fe80003f05070 */
[----:B------:R-:W-:Y:S11]  /*5630*/  ISETP.NE.AND.EX P0, PT, R31, RZ, PT, P0 ;  /* 0x000000ff1f00720c */ /* 0x000ff60003f05300 */
[----:B------:R-:W-:Y:S02]  /*5640*/  @!UPT UIADD3 URZ, UPT, UPT, URZ, URZ, URZ ;  /* 0x000000fffffff290 */ /* 0x000fe4000fffe0ff */
[----:B------:R-:W2:Y:S01]  /*5650*/  @P0 LDC.64 R4, c[0x0][0x8a8] ;  /* 0x00022a00ff040b82 */ /* 0x000ea20000000a00 */
[----:B------:R-:W-:Y:S04]  /*5660*/  @P0 IMAD R0, R36, UR60, RZ ;  /* 0x0000003c24000c24 */ /* 0x000fe8000f8e02ff */
[----:B--2---:R-:W-:Y:S05]  /*5670*/  @P0 IMAD.WIDE R4, R0, 0x4, R4 ;  /* 0x0000000400040825 */ /* 0x004fea00078e0204 */
[----:B-----5:R2:W5:Y:S02]  /*5680*/  @P0 LDG.E R27, desc[UR54][R4.64] ;  /* 0x00000036041b0981 */ /* 0x020564000c1e1900 */
[----:B--2---:R-:W4:Y:S02]  /*5690*/  @!P0 LDC R27, c[0x0][0x8a0] ;  /* 0x00022800ff1b8b82 */ /* 0x004f240000000800 */
.L_x_84:
[----:B------:R-:W2:Y:S01]  /*56a0*/  LDC.64 R4, c[0x0][0xb10] ;  /* 0x0002c400ff047b82 */ /* 0x000ea20000000a00 */
[----:B------:R-:W-:Y:S01]  /*56b0*/  UISETP.NE.AND UP4, UPT, UR44, URZ, UPT ;  /* 0x000000ff2c00728c */ /* 0x000fe2000bf85270 */
[----:B-1----:R-:W-:Y:S01]  /*56c0*/  @P2 FSETP.NEU.AND P1, PT, RZ, UR37, PT ;  /* 0x00000025ff002c0b */ /* 0x002fe2000bf2d000 */
[----:B------:R-:W-:Y:S01]  /*56d0*/  UPLOP3.LUT UP0, UPT, UPT, UPT, UPT, 0x40, 0x4 ;  /* 0x000000000004789c */ /* 0x000fe20003f0e870 */
[----:B------:R-:W-:Y:S01]  /*56e0*/  @P2 LOP3.LUT P0, RZ, R42, 0xff, RZ, 0xc0, !PT ;  /* 0x000000ff2aff2812 */ /* 0x000fe2000780c0ff */
[----:B------:R-:W-:Y:S03]  /*56f0*/  USHF.L.U32 UR41, UR39, 0xb, URZ ;  /* 0x0000000b27297899 */ /* 0x000fe600080006ff */
[----:B------:R-:W1:Y:S01]  /*5700*/  LDC.64 R6, c[0x0][0xb18] ;  /* 0x0002c600ff067b82 */ /* 0x000e620000000a00 */
[----:B------:R-:W-:Y:S01]  /*5710*/  LOP3.LUT R9, R55, 0x1, RZ, 0x3c, !PT ;  /* 0x0000000137097812 */ /* 0x000fe200078e3cff */
[----:B------:R-:W-:Y:S01]  /*5720*/  VIADD R61, R61, 0x1 ;  /* 0x000000013d3d7836 */ /* 0x000fe20000000000 */
[----:B------:R-:W-:Y:S02]  /*5730*/  SHF.L.U32 R11, R54, 0x1f, RZ ;  /* 0x0000001f360b7819 */ /* 0x000fe400000006ff */
[----:B------:R-:W-:Y:S02]  /*5740*/  CS2R R34, SRZ ;  /* 0x0000000000227805 */ /* 0x000fe4000001ff00 */
[----:B------:R-:W-:Y:S01]  /*5750*/  @P6 SHF.R.U32.HI R52, RZ, 0x10, R13 ;  /* 0x00000010ff346819 */ /* 0x000fe2000001160d */
[----:B------:R-:W3:Y:S01]  /*5760*/  @UP4 LDCU.64 UR4, c[0x0][0x888] ;  /* 0x00011100ff0447ac */ /* 0x000ee20008000a00 */
[----:B------:R-:W-:Y:S01]  /*5770*/  IMAD.U32 R13, RZ, RZ, UR41 ;  /* 0x00000029ff0d7e24 */ /* 0x000fe2000f8e00ff */
[----:B------:R-:W-:Y:S01]  /*5780*/  CS2R R32, SRZ ;  /* 0x0000000000207805 */ /* 0x000fe2000001ff00 */
[----:B------:R-:W-:Y:S03]  /*5790*/  @UP4 UPLOP3.LUT UP0, UPT, UPT, UPT, UP2, 0x80, 0x8 ;  /* 0x000000000008489c */ /* 0x000fe60003f0f020 */
[----:B------:R-:W-:Y:S01]  /*57a0*/  IADD3 R60, PT, PT, R56, UR38, R13 ;  /* 0x00000026383c7c10 */ /* 0x000fe2000fffe00d */
[----:B------:R-:W-:Y:S01]  /*57b0*/  @P2 VOTEU.ANY UP1, P1 ;  /* 0x0000000000ff2886 */ /* 0x000fe20000820100 */
[----:B---3--:R-:W-:Y:S02]  /*57c0*/  @UP4 UISETP.NE.U32.AND UP3, UPT, UR4, URZ, UPT ;  /* 0x000000ff0400428c */ /* 0x008fe4000bf65070 */
[----:B------:R-:W-:Y:S02]  /*57d0*/  @UP4 USEL UR4, URZ, 0xffffffff, UP1 ;  /* 0xffffffffff044887 */ /* 0x000fe40008800000 */
[----:B------:R-:W-:Y:S01]  /*57e0*/  @UP4 UISETP.NE.AND.EX UP3, UPT, UR5, URZ, UPT, UP3 ;  /* 0x000000ff0500428c */ /* 0x000fe2000bf65330 */
[----:B------:R-:W-:Y:S01]  /*57f0*/  @P2 VOTEU.ANY UP1, P0 ;  /* 0x0000000000ff2886 */ /* 0x000fe20000020100 */
[----:B------:R-:W-:Y:S02]  /*5800*/  ISETP.NE.AND P0, PT, R22, 0x1, PT ;  /* 0x000000011600780c */ /* 0x000fe40003f05270 */
[----:B------:R-:W-:Y:S04]  /*5810*/  @UP4 USEL UR5, URZ, 0xffffffff, UP3 ;  /* 0xffffffffff054887 */ /* 0x000fe80009800000 */
[----:B------:R-:W-:Y:S02]  /*5820*/  @UP0 USEL UR4, UR5, UR4, !UP1 ;  /* 0x0000000405040287 */ /* 0x000fe4000c800000 */
[----:B------:R-:W-:Y:S02]  /*5830*/  ULEA UR5, UR39, UR38, 0x3 ;  /* 0x0000002627057291 */ /* 0x000fe4000f8e18ff */
[----:B------:R-:W-:Y:S03]  /*5840*/  @UP4 ULOP3.LUT UR4, UR4, 0x1, URZ, 0xc0, !UPT ;  /* 0x0000000104044892 */ /* 0x000fe6000f8ec0ff */
[----:B------:R-:W3:Y:S01]  /*5850*/  @!P0 LDC R0, c[0x0][0xb20] ;  /* 0x0002c800ff008b82 */ /* 0x000ee20000000800 */
[----:B------:R-:W-:Y:S01]  /*5860*/  UISETP.NE.U32.OR UP0, UPT, UR4, 0x1, !UP4 ;  /* 0x000000010400788c */ /* 0x000fe2000e705470 */
[----:B--2---:R-:W-:Y:S01]  /*5870*/  @!P0 IMAD.HI.U32 R4, R25, R4, RZ ;  /* 0x0000000419048227 */ /* 0x004fe200078e00ff */
[----:B------:R-:W-:Y:S05]  /*5880*/  USHF.L.U32 UR4, UR36, 0x3, URZ ;  /* 0x0000000324047899 */ /* 0x000fea00080006ff */
[----:B------:R-:W2:Y:S01]  /*5890*/  @!P0 LDC R3, c[0x0][0xb0c] ;  /* 0x0002c300ff038b82 */ /* 0x000ea20000000800 */
[----:B-1----:R-:W-:Y:S01]  /*58a0*/  @!P0 ISETP.NE.AND P1, PT, R6, 0x1, PT ;  /* 0x000000010600880c */ /* 0x002fe20003f25270 */
[----:B------:R-:W-:Y:S01]  /*58b0*/  @!P0 IMAD.HI.U32 R7, R23, R7, RZ ;  /* 0x0000000717078227 */ /* 0x000fe200078e00ff */
[----:B------:R-:W-:Y:S01]  /*58c0*/  PLOP3.LUT P5, PT, PT, PT, UP0, 0x80, 0x8 ;  /* 0x000000000008781c */ /* 0x000fe20003faf008 */
[----:B------:R-:W-:Y:S01]  /*58d0*/  UP2UR UR45, UPR, URZ, 0x1 ;  /* 0x00000001ff2d7883 */ /* 0x000fe20008000000 */
[----:B------:R-:W-:Y:S01]  /*58e0*/  @!P0 SHF.R.U32.HI R4, RZ, R5, R4 ;  /* 0x00000005ff048219 */ /* 0x000fe20000011604 */
[----:B------:R-:W-:Y:S01]  /*58f0*/  IMAD.U32 R8, RZ, RZ, UR4 ;  /* 0x00000004ff087e24 */ /* 0x000fe2000f8e00ff */
[----:B------:R-:W-:Y:S01]  /*5900*/  P2R R59, PR, RZ, 0x20 ;  /* 0x00000020ff3b7803 */ /* 0x000fe20000000000 */
[----:B------:R-:W-:Y:S01]  /*5910*/  VIADD R28, R26, UR4 ;  /* 0x000000041a1c7c36 */ /* 0x000fe20008000000 */
[----:B------:R-:W-:Y:S07]  /*5920*/  UIADD3 UR40, UPT, UPT, UR38, UR4, URZ ;  /* 0x0000000426287290 */ /* 0x000fee000fffe0ff */
[----:B------:R-:W-:Y:S04]  /*5930*/  @P5 SHF.L.U32 R10, R9, 0x1f, RZ ;  /* 0x0000001f090a5819 */ /* 0x000fe800000006ff */
[----:B------:R-:W1:Y:S01]  /*5940*/  @P5 SYNCS.PHASECHK.TRANS64.TRYWAIT P4, [UR5+0x30], R10 ;  /* 0x0000300aff0055a7 */ /* 0x000e620008081105 */
[----:B---3--:R-:W-:Y:S02]  /*5950*/  @!P0 SHF.R.U32.HI R0, RZ, R0, R7 ;  /* 0x00000000ff008219 */ /* 0x008fe40000011607 */
[----:B--2---:R-:W-:Y:S02]  /*5960*/  @!P0 ISETP.NE.AND P2, PT, R3, 0x1, PT ;  /* 0x000000010300880c */ /* 0x004fe40003f45270 */
[----:B------:R-:W-:Y:S02]  /*5970*/  @!P0 SEL R5, R23, R0, !P1 ;  /* 0x0000000017058207 */ /* 0x000fe40004800000 */
[----:B------:R-:W-:Y:S05]  /*5980*/  @!P0 SEL R4, R25, R4, !P2 ;  /* 0x0000000419048207 */ /* 0x000fea0005000000 */
[----:B------:R-:W-:Y:S02]  /*5990*/  @!P0 IMAD.IADD R0, R5, 0x1, -R4 ;  /* 0x0000000105008824 */ /* 0x000fe400078e0a04 */
[----:B------:R-:W-:Y:S01]  /*59a0*/  @!P0 IMAD.IADD R4, R4, 0x1, -R5 ;  /* 0x0000000104048824 */ /* 0x000fe200078e0a05 */
[----:B------:R2:W3:Y:S01]  /*59b0*/  SYNCS.PHASECHK.TRANS64.TRYWAIT P3, [R8+UR38+0x80], R11 ;  /* 0x0000800b080075a7 */ /* 0x0004e20008061126 */
[----:B------:R-:W-:Y:S02]  /*59c0*/  @!P0 IMAD R25, R0, R3, R25 ;  /* 0x0000000300198224 */ /* 0x000fe400078e0219 */
[----:B------:R-:W-:Y:S01]  /*59d0*/  @!P0 IMAD R23, R4, R6, R23 ;  /* 0x0000000604178224 */ /* 0x000fe200078e0217 */
[----:B------:R-:W-:Y:S02]  /*59e0*/  PLOP3.LUT P0, PT, PT, PT, PT, 0x8, 0x80 ;  /* 0x000000000080781c */ /* 0x000fe40003f0e170 */
[----:B-1----:R-:W-:Y:S01]  /*59f0*/  @P5 PLOP3.LUT P0, PT, P4, PT, PT, 0x8, 0x80 ;  /* 0x000000000080581c */ /* 0x002fe2000270e170 */
[----:B------:R-:W-:Y:S01]  /*5a00*/  @!UPT UIADD3 URZ, UPT, UPT, URZ, URZ, URZ ;  /* 0x000000fffffff290 */ /* 0x000fe2000fffe0ff */
[----:B--2---:R-:W-:Y:S11]  /*5a10*/  BRA.U !UP0, `(.L_x_85) ;  /* 0x0000000108547547 */ /* 0x004ff6000b800000 */
[----:B------:R-:W-:Y:S02]  /*5a20*/  FSETP.NEU.AND P2, PT, RZ, UR37, PT ;  /* 0x00000025ff007c0b */ /* 0x000fe4000bf4d000 */
[----:B------:R-:W-:Y:S01]  /*5a30*/  LOP3.LUT P1, RZ, R42, 0xff, RZ, 0xc0, !PT ;  /* 0x000000ff2aff7812 */ /* 0x000fe2000782c0ff */
[----:B------:R-:W-:Y:S01]  /*5a40*/  @!UPT UIADD3 URZ, UPT, UPT, URZ, URZ, URZ ;  /* 0x000000fffffff290 */ /* 0x000fe2000fffe0ff */
[----:B------:R-:W-:Y:S11]  /*5a50*/  @!P0 BRA `(.L_x_86) ;  /* 0x00000000000c8947 */ /* 0x000ff60003800000 */
[----:B------:R-:W-:Y:S04]  /*5a60*/  SHF.L.U32 R9, R9, 0x1f, RZ ;  /* 0x0000001f09097819 */ /* 0x000fe800000006ff */
[----:B------:R-:W1:Y:S02]  /*5a70*/  SYNCS.PHASECHK.TRANS64.TRYWAIT P0, [UR5+0x30], R9 ;  /* 0x00003009ff0075a7 */ /* 0x000e640008001105 */
[----:B-1----:R-:W-:Y:S05]  /*5a80*/  @!P0 BRA `(.L_x_87) ;  /* 0x0000001000588947 */ /* 0x002fea0003800000 */
.L_x_86:
[----:B------:R-:W-:Y:S01]  /*5a90*/  UISETP.NE.U32.AND UP0, UPT, UR46, URZ, UPT ;  /* 0x000000ff2e00728c */ /* 0x000fe2000bf05070 */
[----:B------:R-:W-:Y:S01]  /*5aa0*/  IMAD.MOV.U32 R35, RZ, RZ, RZ ;  /* 0x000000ffff237224 */ /* 0x000fe200078e00ff */
[----:B------:R-:W-:Y:S01]  /*5ab0*/  CS2R R32, SRZ ;  /* 0x0000000000207805 */ /* 0x000fe2000001ff00 */
[----:B------:R-:W-:Y:S01]  /*5ac0*/  VOTEU.ANY UP1, P2 ;  /* 0x0000000000ff7886 */ /* 0x000fe20001020100 */
[----:B------:R-:W-:Y:S02]  /*5ad0*/  UISETP.NE.AND.EX UP0, UPT, UR47, URZ, UPT, UP0 ;  /* 0x000000ff2f00728c */ /* 0x000fe4000bf05300 */
[----:B------:R-:W-:Y:S02]  /*5ae0*/  USEL UR4, URZ, 0xffffffff, UP1 ;  /* 0xffffffffff047887 */ /* 0x000fe40008800000 */
[----:B------:R-:W-:Y:S03]  /*5af0*/  USEL UR5, URZ, 0xffffffff, UP0 ;  /* 0xffffffffff057887 */ /* 0x000fe60008000000 */
[----:B------:R-:W-:Y:S01]  /*5b00*/  VOTEU.ANY UP0, P1 ;  /* 0x0000000000ff7886 */ /* 0x000fe20000800100 */
[----:B------:R-:W-:Y:S04]  /*5b10*/  @UP2 USEL UR4, UR5, UR4, !UP0 ;  /* 0x0000000405042287 */ /* 0x000fe8000c000000 */
[----:B------:R-:W-:Y:S04]  /*5b20*/  ULOP3.LUT UR4, UR4, 0x1, URZ, 0xc0, !UPT ;  /* 0x0000000104047892 */ /* 0x000fe8000f8ec0ff */
[----:B------:R-:W-:Y:S06]  /*5b30*/  UISETP.NE.U32.AND UP0, UPT, UR4, 0x1, UPT ;  /* 0x000000010400788c */ /* 0x000fec000bf05070 */
[----:B------:R-:W-:Y:S11]  /*5b40*/  PLOP3.LUT P0, PT, PT, PT, UP0, 0x80, 0x8 ;  /* 0x000000000008781c */ /* 0x000ff60003f0f008 */
[----:B------:R-:W-:Y:S02]  /*5b50*/  @!UPT UIADD3 URZ, UPT, UPT, URZ, URZ, URZ ;  /* 0x000000fffffff290 */ /* 0x000fe4000fffe0ff */
[----:B------:R2:W1:Y:S02]  /*5b60*/  @P0 LDS.128 R32, [R60+0x180] ;  /* 0x000180003c200984 */ /* 0x0004640000000c00 */
.L_x_85:
[----:B-1----:R-:W-:Y:S04]  /*5b70*/  SHF.R.U32.HI R0, RZ, 0x15, R28 ;  /* 0x00000015ff007819 */ /* 0x002fe8000001161c */
[----:B------:R-:W-:Y:S01]  /*5b80*/  LOP3.LUT P0, RZ, R0, 0x3, R51, 0x48, !PT ;  /* 0x0000000300ff7812 */ /* 0x000fe20007804833 */
[----:B------:R-:W-:Y:S01]  /*5b90*/  @!UPT UIADD3 URZ, UPT, UPT, URZ, URZ, URZ ;  /* 0x000000fffffff290 */ /* 0x000fe2000fffe0ff */
[----:B---3--:R-:W-:Y:S11]  /*5ba0*/  @P3 BRA `(.L_x_88) ;  /* 0x0000000000083947 */ /* 0x008ff60003800000 */
[----:B------:R-:W1:Y:S02]  /*5bb0*/  SYNCS.PHASECHK.TRANS64.TRYWAIT P1, [R8+UR38+0x80], R11 ;  /* 0x0000800b080075a7 */ /* 0x000e640008021126 */
[----:B-1----:R-:W-:Y:S05]  /*5bc0*/  @!P1 BRA `(.L_x_89) ;  /* 0x0000001000209947 */ /* 0x002fea0003800000 */
.L_x_88:
[----:B------:R-:W-:Y:S05]  /*5bd0*/  @!P0 BRA `(.L_x_90) ;  /* 0x0000000000408947 */ /* 0x000fea0003800000 */
[----:B------:R-:W3:Y:S01]  /*5be0*/  LDCU.64 UR8, c[0x4][0x68] ;  /* 0x01000d00ff0877ac */ /* 0x000ee20008000a00 */
[----:B------:R-:W-:Y:S01]  /*5bf0*/  MOV R15, 0x0 ;  /* 0x00000000000f7802 */ /* 0x000fe20000000f00 */
[----:B------:R-:W-:Y:S02]  /*5c00*/  HFMA2 R12, -RZ, RZ, 0, 5.9604644775390625e-08 ;  /* 0x00000001ff0c7431 */ /* 0x000fe400000001ff */
[----:B------:R-:W-:Y:S02]  /*5c10*/  IMAD.MOV.U32 R8, RZ, RZ, 0x192 ;  /* 0x00000192ff087424 */ /* 0x000fe400078e00ff */
[----:B------:R-:W-:Y:S01]  /*5c20*/  IMAD.MOV.U32 R13, RZ, RZ, RZ ;  /* 0x000000ffff0d7224 */ /* 0x000fe200078e00ff */
[----:B------:R-:W1:Y:S01]  /*5c30*/  LDCU.64 UR6, c[0x4][0x70] ;  /* 0x01000e00ff0677ac */ /* 0x000e620008000a00 */
[----:B------:R-:W2:Y:S01]  /*5c40*/  LDC.64 R14, c[0x4][R15] ;  /* 0x010000000f0e7b82 */ /* 0x000ea20000000a00 */
[----:B------:R-:W4:Y:S01]  /*5c50*/  LDCU.64 UR4, c[0x4][0x8] ;  /* 0x01000100ff0477ac */ /* 0x000f220008000a00 */
[----:B---3--:R-:W-:Y:S01]  /*5c60*/  MOV R5, UR9 ;  /* 0x0000000900057c02 */ /* 0x008fe20008000f00 */
[----:B------:R-:W-:Y:S01]  /*5c70*/  IMAD.U32 R4, RZ, RZ, UR8 ;  /* 0x00000008ff047e24 */ /* 0x000fe2000f8e00ff */
[----:B-1----:R-:W-:Y:S01]  /*5c80*/  MOV R7, UR7 ;  /* 0x0000000700077c02 */ /* 0x002fe20008000f00 */
[----:B------:R-:W-:Y:S01]  /*5c90*/  IMAD.U32 R6, RZ, RZ, UR6 ;  /* 0x00000006ff067e24 */ /* 0x000fe2000f8e00ff */
[----:B----4-:R-:W-:Y:S01]  /*5ca0*/  MOV R11, UR5 ;  /* 0x00000005000b7c02 */ /* 0x010fe20008000f00 */
[----:B------:R-:W-:Y:S02]  /*5cb0*/  IMAD.U32 R10, RZ, RZ, UR4 ;  /* 0x00000004ff0a7e24 */ /* 0x000fe4000f8e00ff */
[----:B------:R-:W-:Y:S07]  /*5cc0*/  LEPC R20, `(.L_x_90) ;  /* 0x000000001014794e */ /* 0x000fee0000000000 */
[----:B--2--5:R-:W-:Y:S05]  /*5cd0*/  CALL.ABS.NOINC R14 ;  /* 0x000000000e007343 */ /* 0x024fea0003c00000 */
.L_x_90:
[----:B------:R-:W-:Y:S01]  /*5ce0*/  ISETP.NE.AND P0, PT, R57, RZ, PT ;  /* 0x000000ff3900720c */ /* 0x000fe20003f05270 */
[----:B------:R-:W-:Y:S05]  /*5cf0*/  WARPSYNC.ALL ;  /* 0x0000000000007948 */ /* 0x000fea0003800000 */
[----:B------:R-:W-:Y:S01]  /*5d00*/  R2UR UR4, R28 ;  /* 0x000000001c0472ca */ /* 0x000fe200000e0000 */
[----:B------:R-:W-:Y:S01]  /*5d10*/  UIADD3 UR7, UPT, UPT, UR39, 0x1, URZ ;  /* 0x0000000127077890 */ /* 0x000fe2000fffe0ff */
[C---:B------:R-:W-:Y:S01]  /*5d20*/  SHF.L.U32 R3, R32.reuse, 0x10, RZ ;  /* 0x0000001020037819 */ /* 0x040fe200000006ff */
[----:B------:R-:W-:Y:S01]  /*5d30*/  UIADD3 UR36, UPT, UPT, UR36, 0x1, URZ ;  /* 0x0000000124247890 */ /* 0x000fe2000fffe0ff */
[----:B-1----:R-:W-:Y:S01]  /*5d40*/  LOP3.LUT R0, R32, 0xffff0000, RZ, 0xc0, !PT ;  /* 0xffff000020007812 */ /* 0x002fe200078ec0ff */
[----:B------:R-:W-:Y:S01]  /*5d50*/  BSSY.RECONVERGENT B0, `(.L_x_91) ;  /* 0x0000033000007945 */ /* 0x000fe20003800200 */
[C---:B------:R-:W-:Y:S02]  /*5d60*/  SHF.L.U32 R13, R33.reuse, 0x10, RZ ;  /* 0x00000010210d7819 */ /* 0x040fe400000006ff */
[----:B------:R-:W-:Y:S02]  /*5d70*/  LOP3.LUT R12, R33, 0xffff0000, RZ, 0xc0, !PT ;  /* 0xffff0000210c7812 */ /* 0x000fe400078ec0ff */
[C---:B------:R-:W-:Y:S02]  /*5d80*/  SHF.L.U32 R15, R34.reuse, 0x10, RZ ;  /* 0x00000010220f7819 */ /* 0x040fe400000006ff */
[----:B------:R-:W-:Y:S01]  /*5d90*/  LOP3.LUT R14, R34, 0xffff0000, RZ, 0xc0, !PT ;  /* 0xffff0000220e7812 */ /* 0x000fe200078ec0ff */
[----:B------:R-:W1:Y:S01]  /*5da0*/  LDTM.x8 R4, tmem[UR4] ;  /* 0x00000004000479ee */ /* 0x000e6200081c0000 */
[C---:B------:R-:W-:Y:S01]  /*5db0*/  SHF.L.U32 R21, R35.reuse, 0x10, RZ ;  /* 0x0000001023157819 */ /* 0x040fe200000006ff */
[----:B------:R-:W-:Y:S01]  /*5dc0*/  UIADD3 UR4, UPT, UPT, UR40, 0xa0, URZ ;  /* 0x000000a028047890 */ /* 0x000fe2000fffe0ff */
[----:B------:R-:W-:Y:S01]  /*5dd0*/  LOP3.LUT R20, R35, 0xffff0000, RZ, 0xc0, !PT ;  /* 0xffff000023147812 */ /* 0x000fe200078ec0ff */
[----:B------:R-:W-:Y:S02]  /*5de0*/  NOP ;  /* 0x0000000000007918 */ /* 0x000fe40000000000 */
[----:B------:R-:W-:Y:S09]  /*5df0*/  UPRMT UR4, UR50, 0x654, UR4 ;  /* 0x0000065432047896 */ /* 0x000ff20008000004 */
[----:B-1----:R-:W-:Y:S01]  /*5e00*/  SYNCS.ARRIVE.TRANS64.RED.A1T0 RZ, [UR4], RZ ;  /* 0x000000ffffff79a7 */ /* 0x002fe20008100404 */
[C---:B----45:R-:W-:Y:S01]  /*5e10*/  FMUL R4, R27.reuse, R4 ;  /* 0x000000041b047220 */ /* 0x070fe20000400000 */
[C---:B------:R-:W-:Y:S01]  /*5e20*/  FMUL R5, R27.reuse, R5 ;  /* 0x000000051b057220 */ /* 0x040fe20000400000 */
[C---:B------:R-:W-:Y:S01]  /*5e30*/  FMUL R6, R27.reuse, R6 ;  /* 0x000000061b067220 */ /* 0x040fe20000400000 */
[----:B------:R-:W-:Y:S01]  /*5e40*/  FMUL R7, R27, R7 ;  /* 0x000000071b077220 */ /* 0x000fe20000400000 */
[----:B------:R-:W-:Y:S01]  /*5e50*/  FFMA R4, R3, UR37, R4 ;  /* 0x0000002503047c23 */ /* 0x000fe20008000004 */
[C---:B------:R-:W-:Y:S01]  /*5e60*/  FMUL R8, R27.reuse, R8 ;  /* 0x000000081b087220 */ /* 0x040fe20000400000 */
[----:B------:R-:W-:Y:S01]  /*5e70*/  FFMA R5, R0, UR37, R5 ;  /* 0x0000002500057c23 */ /* 0x000fe20008000005 */
[----:B------:R-:W-:Y:S01]  /*5e80*/  FMUL R9, R27, R9 ;  /* 0x000000091b097220 */ /* 0x000fe20000400000 */
[----:B------:R-:W-:Y:S01]  /*5e90*/  FFMA R6, R13, UR37, R6 ;  /* 0x000000250d067c23 */ /* 0x000fe20008000006 */
[C---:B------:R-:W-:Y:S01]  /*5ea0*/  FMUL R10, R27.reuse, R10 ;  /* 0x0000000a1b0a7220 */ /* 0x040fe20000400000 */
[----:B------:R-:W-:Y:S01]  /*5eb0*/  FFMA R7, R12, UR37, R7 ;  /* 0x000000250c077c23 */ /* 0x000fe20008000007 */
[----:B------:R-:W-:Y:S01]  /*5ec0*/  FMUL R11, R27, R11 ;  /* 0x0000000b1b0b7220 */ /* 0x000fe20000400000 */
[----:B------:R-:W-:Y:S01]  /*5ed0*/  FFMA R8, R15, UR37, R8 ;  /* 0x000000250f087c23 */ /* 0x000fe20008000008 */
[----:B------:R-:W-:Y:S01]  /*5ee0*/  FFMA R9, R14, UR37, R9 ;  /* 0x000000250e097c23 */ /* 0x000fe20008000009 */
[----:B------:R-:W-:Y:S01]  /*5ef0*/  FFMA R10, R21, UR37, R10 ;  /* 0x00000025150a7c23 */ /* 0x000fe2000800000a */
[----:B------:R-:W-:Y:S01]  /*5f00*/  FFMA R11, R20, UR37, R11 ;  /* 0x00000025140b7c23 */ /* 0x000fe2000800000b */
[----:B------:R-:W-:Y:S02]  /*5f10*/  F2FP.BF16.F32.PACK_AB R44, R5, R4 ;  /* 0x00000004052c723e */ /* 0x000fe400000010ff */
[----:B------:R-:W-:Y:S02]  /*5f20*/  F2FP.BF16.F32.PACK_AB R45, R7, R6 ;  /* 0x00000006072d723e */ /* 0x000fe400000010ff */
[----:B------:R-:W-:Y:S02]  /*5f30*/  F2FP.BF16.F32.PACK_AB R46, R9, R8 ;  /* 0x00000008092e723e */ /* 0x000fe400000010ff */
[----:B------:R-:W-:Y:S05]  /*5f40*/  F2FP.BF16.F32.PACK_AB R47, R11, R10 ;  /* 0x0000000a0b2f723e */ /* 0x000fea00000010ff */
[----:B------:R1:W-:Y:S01]  /*5f50*/  STS.128 [R60+0x180], R44 ;  /* 0x0001802c3c007388 */ /* 0x0003e20000000c00 */
[----:B------:R-:W-:Y:S01]  /*5f60*/  @!PT LDS RZ, [RZ] ;  /* 0x00000000fffff984 */ /* 0x000fe20000000800 */
[----:B------:R-:W-:Y:S01]  /*5f70*/  @!PT LDS RZ, [RZ] ;  /* 0x00000000fffff984 */ /* 0x000fe20000000800 */
[----:B------:R-:W-:Y:S01]  /*5f80*/  @!PT LDS RZ, [RZ] ;  /* 0x00000000fffff984 */ /* 0x000fe20000000800 */
[----:B------:R-:W-:Y:S01]  /*5f90*/  @!PT LDS RZ, [RZ] ;  /* 0x00000000fffff984 */ /* 0x000fe20000000800 */
[----:B------:R3:W-:Y:S07]  /*5fa0*/  MEMBAR.ALL.CTA ;  /* 0x0000000000007992 */ /* 0x0007ee0000008000 */
[----:B---3--:R-:W3:Y:S02]  /*5fb0*/  FENCE.VIEW.ASYNC.S ;  /* 0x00000000000073c6 */ /* 0x008ee40000000000 */
[----:B---3--:R-:W-:Y:S06]  /*5fc0*/  BAR.SYNC.DEFER_BLOCKING 0x1, 0x80 ;  /* 0x0042000000007b1d */ /* 0x008fec0000010000 */
[----:B------:R-:W-:Y:S05]  /*5fd0*/  @P0 BRA `(.L_x_92) ;  /* 0x0000000000280947 */ /* 0x000fea0003800000 */
[----:B------:R-:W-:Y:S01]  /*5fe0*/  R2UR UR5, R43 ;  /* 0x000000002b0572ca */ /* 0x000fe200000e0000 */
[----:B------:R-:W-:Y:S01]  /*5ff0*/  UIADD3 UR4, UP0, UPT, UR52, 0x680, URZ ;  /* 0x0000068034047890 */ /* 0x000fe2000ff1e0ff */
[----:B------:R-:W-:Y:S01]  /*6000*/  R2UR UR6, R41 ;  /* 0x00000000290672ca */ /* 0x000fe200000e0000 */
[----:B------:R-:W-:Y:S01]  /*6010*/  UIADD3 UR8, UPT, UPT, UR38, 0x180, UR41 ;  /* 0x0000018026087890 */ /* 0x000fe2000fffe029 */
[----:B------:R-:W-:Y:S09]  /*6020*/  UMOV UR11, UR60 ;  /* 0x0000003c000b7c82 */ /* 0x000ff20008000000 */
[----:B------:R-:W-:Y:S02]  /*6030*/  USHF.L.U32 UR10, UR5, 0x7, URZ ;  /* 0x00000007050a7899 */ /* 0x000fe400080006ff */
[----:B------:R-:W-:Y:S02]  /*6040*/  USHF.L.U32 UR9, UR6, 0x3, URZ ;  /* 0x0000000306097899 */ /* 0x000fe400080006ff */
[----:B------:R-:W-:Y:S09]  /*6050*/  UIADD3.X UR5, UPT, UPT, URZ, UR53, URZ, UP0, !UPT ;  /* 0x00000035ff057290 */ /* 0x000ff200087fe4ff */
[----:B------:R3:W-:Y:S02]  /*6060*/  UTMASTG.3D [UR8], [UR4] ;  /* 0x00000008040073b5 */ /* 0x0007e40008010000 */
[----:B---3--:R0:W-:Y:S02]  /*6070*/  UTMACMDFLUSH ;  /* 0x00000000000079b7 */ /* 0x0081e40000000000 */
.L_x_92:
[----:B------:R-:W-:Y:S05]  /*6080*/  BSYNC.RECONVERGENT B0 ;  /* 0x0000000000007941 */ /* 0x000fea0003800200 */
.L_x_91:
[----:B------:R-:W-:Y:S04]  /*6090*/  BSSY.RECONVERGENT B0, `(.L_x_93) ;  /* 0x0000003000007945 */ /* 0x000fe80003800200 */
[----:B------:R-:W-:Y:S05]  /*60a0*/  @P0 BRA `(.L_x_94) ;  /* 0x0000000000040947 */ /* 0x000fea0003800000 */
[----:B------:R-:W-:Y:S04]  /*60b0*/  DEPBAR.LE SB0, 0x0 ;  /* 0x000080000000791a */ /* 0x000fe80000000000 */
.L_x_94:
[----:B------:R-:W-:Y:S05]  /*60c0*/  BSYNC.RECONVERGENT B0 ;  /* 0x0000000000007941 */ /* 0x000fea0003800200 */
.L_x_93:
[----:B------:R-:W-:Y:S01]  /*60d0*/  BAR.SYNC.DEFER_BLOCKING 0x1, 0x80 ;  /* 0x0042000000007b1d */ /* 0x000fe20000010000 */
[----:B------:R-:W-:Y:S04]  /*60e0*/  UIADD3 UR42, UPT, UPT, UR42, 0x1, URZ ;  /* 0x000000012a2a7890 */ /* 0x000fe8000fffe0ff */
[----:B------:R-:W-:Y:S09]  /*60f0*/  UISETP.NE.AND UP0, UPT, UR42, URZ, UPT ;  /* 0x000000ff2a00728c */ /* 0x000ff2000bf05270 */
[----:B------:R-:W-:Y:S05]  /*6100*/  BRA.U !UP0, `(.L_x_95) ;  /* 0x0000000108287547 */ /* 0x000fea000b800000 */
[----:B------:R-:W-:Y:S01]  /*6110*/  UISETP.NE.AND UP0, UPT, UR45, URZ, UPT ;  /* 0x000000ff2d00728c */ /* 0x000fe2000bf05270 */
[----:B------:R-:W-:Y:S10]  /*6120*/  ISETP.NE.AND P0, PT, R59, RZ, PT ;  /* 0x000000ff3b00720c */ /* 0x000ff40003f05270 */
[----:B------:R-:W-:Y:S04]  /*6130*/  @UP0 ULEA UR4, UR43, UR38, 0x3 ;  /* 0x000000262b040291 */ /* 0x000fe8000f8e18ff */
[----:B------:R-:W-:Y:S04]  /*6140*/  @UP0 UIADD3 UR4, UPT, UPT, UR4, 0x40, URZ ;  /* 0x0000004004040890 */ /* 0x000fe8000fffe0ff */
[----:B------:R-:W-:Y:S09]  /*6150*/  @UP0 UPRMT UR4, UR50, 0x654, UR4 ;  /* 0x0000065432040896 */ /* 0x000ff20008000004 */
[----:B------:R-:W-:Y:S01]  /*6160*/  @P0 SYNCS.ARRIVE.TRANS64.RED.A1T0 RZ, [UR4], RZ ;  /* 0x000000ffffff09a7 */ /* 0x000fe20008100404 */
[----:B------:R-:W-:Y:S04]  /*6170*/  UIADD3 UR4, UPT, UPT, UR43, 0x1, URZ ;  /* 0x000000012b047890 */ /* 0x000fe8000fffe0ff */
[----:B------:R-:W-:Y:S04]  /*6180*/  UISETP.NE.AND UP0, UPT, UR4, 0x2, UPT ;  /* 0x000000020400788c */ /* 0x000fe8000bf05270 */
[----:B------:R-:W-:Y:S11]  /*6190*/  USEL UR43, UR4, URZ, UP0 ;  /* 0x000000ff042b7287 */ /* 0x000ff60008000000 */
[----:B------:R-:W-:Y:S01]  /*61a0*/  @!UPT UIADD3 URZ, UPT, UPT, URZ, URZ, URZ ;  /* 0x000000fffffff290 */ /* 0x000fe2000fffe0ff */
.L_x_95:
[----:B------:R-:W-:Y:S01]  /*61b0*/  ISETP.NE.AND P1, PT, R58, RZ, PT ;  /* 0x000000ff3a00720c */ /* 0x000fe20003f25270 */
[----:B------:R-:W-:Y:S01]  /*61c0*/  UISETP.NE.AND UP0, UPT, UR36, 0x4, UPT ;  /* 0x000000042400788c */ /* 0x000fe2000bf05270 */
[----:B------:R-:W-:Y:S01]  /*61d0*/  ISETP.NE.AND P0, PT, R61, 0x2, PT ;  /* 0x000000023d00780c */ /* 0x000fe20003f05270 */
[----:B------:R-:W-:Y:S01]  /*61e0*/  UISETP.NE.AND UP1, UPT, UR7, 0x2, UPT ;  /* 0x000000020700788c */ /* 0x000fe2000bf25270 */
[----:B------:R-:W-:Y:S01]  /*61f0*/  IMAD.IADD R41, R23, 0x1, R29 ;  /* 0x0000000117297824 */ /* 0x000fe200078e021d */
[----:B------:R-:W-:Y:S01]  /*6200*/  USEL UR5, URZ, 0x1, UP0 ;  /* 0x00000001ff057887 */ /* 0x000fe20008000000 */
[----:B------:R-:W-:Y:S01]  /*6210*/  SEL R0, RZ, 0x1, P0 ;  /* 0x00000001ff007807 */ /* 0x000fe20000000000 */
[----:B------:R-:W-:Y:S01]  /*6220*/  USEL UR4, URZ, 0x1, UP1 ;  /* 0x00000001ff047887 */ /* 0x000fe20008800000 */
[----:B------:R-:W-:Y:S01]  /*6230*/  SEL R61, R61, RZ, P0 ;  /* 0x000000ff3d3d7207 */ /* 0x000fe20000000000 */
[----:B------:R-:W-:Y:S01]  /*6240*/  USEL UR36, UR36, URZ, UP0 ;  /* 0x000000ff24247287 */ /* 0x000fe20008000000 */
[----:B------:R-:W-:Y:S01]  /*6250*/  LOP3.LUT R53, R53, R0, RZ, 0x3c, !PT ;  /* 0x0000000035357212 */ /* 0x000fe200078e3cff */
[----:B------:R-:W-:Y:S01]  /*6260*/  USEL UR39, UR7, URZ, UP1 ;  /* 0x000000ff07277287 */ /* 0x000fe20008800000 */
[----:B------:R-:W-:Y:S01]  /*6270*/  LOP3.LUT R54, R54, UR5, RZ, 0x3c, !PT ;  /* 0x0000000536367c12 */ /* 0x000fe2000f8e3cff */
[----:B------:R-:W-:Y:S01]  /*6280*/  IMAD.IADD R43, R25, 0x1, R40 ;  /* 0x00000001192b7824 */ /* 0x000fe200078e0228 */
[----:B------:R-:W-:Y:S02]  /*6290*/  @P1 R2UR UR60, R52 ;  /* 0x00000000343c12ca */ /* 0x000fe400000e0000 */
[----:B------:R-:W-:Y:S01]  /*62a0*/  LOP3.LUT R55, R55, UR4, RZ, 0x3c, !PT ;  /* 0x0000000437377c12 */ /* 0x000fe2000f8e3cff */
[----:B------:R-:W-:Y:S01]  /*62b0*/  @!UPT UIADD3 URZ, UPT, UPT, URZ, URZ, URZ ;  /* 0x000000fffffff290 */ /* 0x000fe2000fffe0ff */
[----:B------:R-:W-:Y:S11]  /*62c0*/  @P1 BRA `(.L_x_96) ;  /* 0xffffffec00781947 */ /* 0x000ff6000383ffff */
[----:B------:R-:W-:-:S09]  /*62d0*/  UISETP.NE.AND UP0, UPT, UR44, URZ, UPT ;  /* 0x000000ff2c00728c */ /* 0x000fd2000bf05270 */
[----:B------:R-:W-:Y:S05]  /*62e0*/  BRA.U !UP0, `(.L_x_97) ;  /* 0x0000000108407547 */ /* 0x000fea000b800000 */
[----:B------:R-:W3:Y:S02]  /*62f0*/  LDCU.64 UR4, c[0x0][0x890] ;  /* 0x00011200ff0477ac */ /* 0x000ee40008000a00 */
[----:B---3--:R-:W-:-:S04]  /*6300*/  UISETP.NE.U32.AND UP0, UPT, UR4, URZ, UPT ;  /* 0x000000ff0400728c */ /* 0x008fc8000bf05070 */
[----:B------:R-:W-:-:S09]  /*6310*/  UISETP.NE.AND.EX UP0, UPT, UR5, URZ, UPT, UP0 ;  /* 0x000000ff0500728c */ /* 0x000fd2000bf05300 */
[----:B------:R-:W-:Y:S05]  /*6320*/  BRA.U UP0, `(.L_x_98) ;  /* 0x00000001000c7547 */ /* 0x000fea000b800000 */
[----:B------:R-:W-:-:S13]  /*6330*/  FSETP.NEU.AND P0, PT, RZ, UR37, PT ;  /* 0x00000025ff007c0b */ /* 0x000fda000bf0d000 */
[----:B------:R-:W-:Y:S05]  /*6340*/  @!P0 EXIT ;  /* 0x000000000000894d */ /* 0x000fea0003800000 */
[----:B------:R-:W-:Y:S05]  /*6350*/  BRA `(.L_x_97) ;  /* 0x0000000000247947 */ /* 0x000fea0003800000 */
.L_x_98:
[----:B------:R-:W-:-:S13]  /*6360*/  LOP3.LUT P0, RZ, R42, 0xff, RZ, 0xc0, !PT ;  /* 0x000000ff2aff7812 */ /* 0x000fda000780c0ff */
[----:B------:R-:W-:Y:S05]  /*6370*/  @P0 BRA `(.L_x_99) ;  /* 0x0000000000140947 */ /* 0x000fea0003800000 */
[----:B------:R-:W3:Y:S02]  /*6380*/  LDCU.64 UR4, c[0x0][0x888] ;  /* 0x00011100ff0477ac */ /* 0x000ee40008000a00 */
[----:B---3--:R-:W-:-:S04]  /*6390*/  ISETP.NE.U32.AND P0, PT, RZ, UR4, PT ;  /* 0x00000004ff007c0c */ /* 0x008fc8000bf05070 */
[----:B------:R-:W-:-:S13]  /*63a0*/  ISETP.NE.AND.EX P0, PT, RZ, UR5, PT, P0 ;  /* 0x00000005ff007c0c */ /* 0x000fda000bf05300 */
[----:B------:R-:W-:Y:S05]  /*63b0*/  @!P0 EXIT ;  /* 0x000000000000894d */ /* 0x000fea0003800000 */
[----:B------:R-:W-:Y:S05]  /*63c0*/  BRA `(.L_x_97) ;  /* 0x0000000000087947 */ /* 0x000fea0003800000 */
.L_x_99:
[----:B------:R-:W-:-:S13]  /*63d0*/  FSETP.NEU.AND P0, PT, RZ, UR37, PT ;  /* 0x00000025ff007c0b */ /* 0x000fda000bf0d000 */
[----:B------:R-:W-:Y:S05]  /*63e0*/  @!P0 EXIT ;  /* 0x000000000000894d */ /* 0x000fea0003800000 */
.L_x_97:
[----:B------:R-:W-:-:S04]  /*63f0*/  DEPBAR.LE SB0, 0x0 ;  /* 0x000080000000791a */ /* 0x000fc80000000000 */
[----:B------:R-:W-:Y:S05]  /*6400*/  EXIT ;  /* 0x000000000000794d */ /* 0x000fea0003800000 */
.L_x_19:
[----:B----4-:R4:W1:Y:S02]  /*6410*/  SYNCS.PHASECHK.TRANS64.TRYWAIT P0, [R4+URZ+0xd0], R5 ;  /* 0x0000d005040075a7 */ /* 0x01086400080011ff */
[----:B-1----:R-:W-:Y:S05]  /*6420*/  @!P0 NANOSLEEP.SYNCS 0x989680 ;  /* 0x009896800000895d */ /* 0x002fea0003900000 */
[----:B------:R-:W1:Y:S02]  /*6430*/  @!P0 SYNCS.PHASECHK.TRANS64 P0, [R4+URZ+0xd0], R5 ;  /* 0x0000d005040085a7 */ /* 0x000e6400080010ff */
[----:B-1----:R-:W-:Y:S05]  /*6440*/  @!P0 BRA `(.L_x_19) ;  /* 0xfffffffc00f08947 */ /* 0x002fea000383ffff */
[----:B------:R-:W-:Y:S05]  /*6450*/  BRA `(.L_x_100) ;  /* 0xffffffb000447947 */ /* 0x000fea000383ffff */
.L_x_22:
[----:B-1----:R-:W-:-:S07]  /*6460*/  MOV R4, UR57 ;  /* 0x0000003900047c02 */ /* 0x002fce0008000f00 */
.L_x_101:
[----:B-1----:R1:W4:Y:S02]  /*6470*/  SYNCS.PHASECHK.TRANS64.TRYWAIT P0, [R4+URZ+0x18], R7 ;  /* 0x00001807040075a7 */ /* 0x00232400080011ff */
[----:B----4-:R-:W-:Y:S05]  /*6480*/  @!P0 NANOSLEEP.SYNCS 0x989680 ;  /* 0x009896800000895d */ /* 0x010fea0003900000 */
[----:B------:R-:W4:Y:S02]  /*6490*/  @!P0 SYNCS.PHASECHK.TRANS64 P0, [R4+URZ+0x18], R7 ;  /* 0x00001807040085a7 */ /* 0x000f2400080010ff */
[----:B----4-:R-:W-:Y:S05]  /*64a0*/  @!P0 BRA `(.L_x_101) ;  /* 0xfffffffc00f08947 */ /* 0x010fea000383ffff */
[----:B------:R-:W-:Y:S05]  /*64b0*/  BRA `(.L_x_21) ;  /* 0xffffffb000947947 */ /* 0x000fea000383ffff */
.L_x_30:
[----:B------:R-:W-:-:S07]  /*64c0*/  MOV R4, UR57 ;  /* 0x0000003900047c02 */ /* 0x000fce0008000f00 */
.L_x_102:
[----:B-1----:R1:W4:Y:S02]  /*64d0*/  SYNCS.PHASECHK.TRANS64.TRYWAIT P0, [R4+URZ+0x18], R7 ;  /* 0x00001807040075a7 */ /* 0x00232400080011ff */
[----:B----4-:R-:W-:Y:S05]  /*64e0*/  @!P0 NANOSLEEP.SYNCS 0x989680 ;  /* 0x009896800000895d */ /* 0x010fea0003900000 */
[----:B------:R-:W4:Y:S02]  /*64f0*/  @!P0 SYNCS.PHASECHK.TRANS64 P0, [R4+URZ+0x18], R7 ;  /* 0x00001807040085a7 */ /* 0x000f2400080010ff */
[----:B----4-:R-:W-:Y:S05]  /*6500*/  @!P0 BRA `(.L_x_102) ;  /* 0xfffffffc00f08947 */ /* 0x010fea000383ffff */
[----:B------:R-:W-:Y:S05]  /*6510*/  BRA `(.L_x_29) ;  /* 0xffffffb400d47947 */ /* 0x000fea000383ffff */
.L_x_36:
[----:B-1----:R1:W4:Y:S02]  /*6520*/  SYNCS.PHASECHK.TRANS64.TRYWAIT P0, [R8+URZ+0x60], R5 ;  /* 0x00006005080075a7 */ /* 0x00232400080011ff */
[----:B----4-:R-:W-:Y:S05]  /*6530*/  @!P0 NANOSLEEP.SYNCS 0x989680 ;  /* 0x009896800000895d */ /* 0x010fea0003900000 */
[----:B------:R-:W4:Y:S02]  /*6540*/  @!P0 SYNCS.PHASECHK.TRANS64 P0, [R8+URZ+0x60], R5 ;  /* 0x00006005080085a7 */ /* 0x000f2400080010ff */
[----:B----4-:R-:W-:Y:S05]  /*6550*/  @!P0 BRA `(.L_x_36) ;  /* 0xfffffffc00f08947 */ /* 0x010fea000383ffff */
[----:B------:R-:W-:Y:S05]  /*6560*/  BRA `(.L_x_103) ;  /* 0xffffffb800f47947 */ /* 0x000fea000383ffff */
.L_x_40:
[----:B------:R-:W-:-:S07]  /*6570*/  MOV R0, UR4 ;  /* 0x0000000400007c02 */ /* 0x000fce0008000f00 */
.L_x_104:
[----:B-1----:R1:W2:Y:S02]  /*6580*/  SYNCS.PHASECHK.TRANS64.TRYWAIT P0, [R0+URZ], R3 ;  /* 0x00000003000075a7 */ /* 0x0022a400080011ff */
[----:B--2---:R-:W-:Y:S05]  /*6590*/  @!P0 NANOSLEEP.SYNCS 0x989680 ;  /* 0x009896800000895d */ /* 0x004fea0003900000 */
[----:B------:R-:W2:Y:S02]  /*65a0*/  @!P0 SYNCS.PHASECHK.TRANS64 P0, [R0+URZ], R3 ;  /* 0x00000003000085a7 */ /* 0x000ea400080010ff */
[----:B--2---:R-:W-:Y:S05]  /*65b0*/  @!P0 BRA `(.L_x_104) ;  /* 0xfffffffc00f08947 */ /* 0x004fea000383ffff */
[----:B------:R-:W-:Y:S05]  /*65c0*/  BRA `(.L_x_105) ;  /* 0xffffffc000647947 */ /* 0x000fea000383ffff */
.L_x_41:
[----:B------:R-:W-:-:S07]  /*65d0*/  MOV R0, UR5 ;  /* 0x0000000500007c02 */ /* 0x000fce0008000f00 */
.L_x_106:
[----:B-1----:R1:W2:Y:S02]  /*65e0*/  SYNCS.PHASECHK.TRANS64.TRYWAIT P0, [R0+URZ], R3 ;  /* 0x00000003000075a7 */ /* 0x0022a400080011ff */
[----:B--2---:R-:W-:Y:S05]  /*65f0*/  @!P0 NANOSLEEP.SYNCS 0x989680 ;  /* 0x009896800000895d */ /* 0x004fea0003900000 */
[----:B------:R-:W2:Y:S02]  /*6600*/  @!P0 SYNCS.PHASECHK.TRANS64 P0, [R0+URZ], R3 ;  /* 0x00000003000085a7 */ /* 0x000ea400080010ff */
[----:B--2---:R-:W-:Y:S05]  /*6610*/  @!P0 BRA `(.L_x_106) ;  /* 0xfffffffc00f08947 */ /* 0x004fea000383ffff */
[----:B------:R-:W-:Y:S05]  /*6620*/  BRA `(.L_x_107) ;  /* 0xffffffc000707947 */ /* 0x000fea000383ffff */
.L_x_44:
[----:B-1----:R1:W2:Y:S02]  /*6630*/  SYNCS.PHASECHK.TRANS64.TRYWAIT P0, [R2+URZ+0xc0], R5 ;  /* 0x0000c005020075a7 */ /* 0x0022a400080011ff */
[----:B--2---:R-:W-:Y:S05]  /*6640*/  @!P0 NANOSLEEP.SYNCS 0x989680 ;  /* 0x009896800000895d */ /* 0x004fea0003900000 */
[----:B------:R-:W2:Y:S02]  /*6650*/  @!P0 SYNCS.PHASECHK.TRANS64 P0, [R2+URZ+0xc0], R5 ;  /* 0x0000c005020085a7 */ /* 0x000ea400080010ff */
[----:B--2---:R-:W-:Y:S05]  /*6660*/  @!P0 BRA `(.L_x_44) ;  /* 0xfffffffc00f08947 */ /* 0x004fea000383ffff */
[----:B------:R-:W-:Y:S05]  /*6670*/  BRA `(.L_x_108) ;  /* 0xffffffc000cc7947 */ /* 0x000fea000383ffff */
.L_x_45:
[----:B------:R-:W-:-:S07]  /*6680*/  MOV R2, UR4 ;  /* 0x0000000400027c02 */ /* 0x000fce0008000f00 */
.L_x_109:
[----:B-1----:R1:W2:Y:S02]  /*6690*/  SYNCS.PHASECHK.TRANS64.TRYWAIT P0, [R2+URZ+0x70], R5 ;  /* 0x00007005020075a7 */ /* 0x0022a400080011ff */
[----:B--2---:R-:W-:Y:S05]  /*66a0*/  @!P0 NANOSLEEP.SYNCS 0x989680 ;  /* 0x009896800000895d */ /* 0x004fea0003900000 */
[----:B------:R-:W2:Y:S02]  /*66b0*/  @!P0 SYNCS.PHASECHK.TRANS64 P0, [R2+URZ+0x70], R5 ;  /* 0x00007005020085a7 */ /* 0x000ea400080010ff */
[----:B--2---:R-:W-:Y:S05]  /*66c0*/  @!P0 BRA `(.L_x_109) ;  /* 0xfffffffc00f08947 */ /* 0x004fea000383ffff */
[----:B------:R-:W-:Y:S05]  /*66d0*/  BRA `(.L_x_110) ;  /* 0xffffffc000dc7947 */ /* 0x000fea000383ffff */
.L_x_46:
[----:B-1----:R1:W2:Y:S02]  /*66e0*/  SYNCS.PHASECHK.TRANS64.TRYWAIT P1, [R2+URZ+0x60], R5 ;  /* 0x00006005020075a7 */ /* 0x0022a400080211ff */
[----:B--2---:R-:W-:Y:S05]  /*66f0*/  @!P1 NANOSLEEP.SYNCS 0x989680 ;  /* 0x009896800000995d */ /* 0x004fea0003900000 */
[----:B------:R-:W2:Y:S02]  /*6700*/  @!P1 SYNCS.PHASECHK.TRANS64 P1, [R2+URZ+0x60], R5 ;  /* 0x00006005020095a7 */ /* 0x000ea400080210ff */
[----:B--2---:R-:W-:Y:S05]  /*6710*/  @!P1 BRA `(.L_x_46) ;  /* 0xfffffffc00f09947 */ /* 0x004fea000383ffff */
[----:B------:R-:W-:Y:S05]  /*6720*/  BRA `(.L_x_111) ;  /* 0xffffffc4000c7947 */ /* 0x000fea000383ffff */
.L_x_49:
[----:B------:R-:W-:-:S07]  /*6730*/  MOV R0, UR4 ;  /* 0x0000000400007c02 */ /* 0x000fce0008000f00 */
.L_x_112:
[----:B-1----:R1:W2:Y:S02]  /*6740*/  SYNCS.PHASECHK.TRANS64.TRYWAIT P0, [R0+URZ+0x70], R3 ;  /* 0x00007003000075a7 */ /* 0x0022a400080011ff */
[----:B--2---:R-:W-:Y:S05]  /*6750*/  @!P0 NANOSLEEP.SYNCS 0x989680 ;  /* 0x009896800000895d */ /* 0x004fea0003900000 */
[----:B------:R-:W2:Y:S02]  /*6760*/  @!P0 SYNCS.PHASECHK.TRANS64 P0, [R0+URZ+0x70], R3 ;  /* 0x00007003000085a7 */ /* 0x000ea400080010ff */
[----:B--2---:R-:W-:Y:S05]  /*6770*/  @!P0 BRA `(.L_x_112) ;  /* 0xfffffffc00f08947 */ /* 0x004fea000383ffff */
[----:B------:R-:W-:Y:S05]  /*6780*/  BRA `(.L_x_48) ;  /* 0xffffffc400607947 */ /* 0x000fea000383ffff */
.L_x_56:
[----:B-1----:R1:W2:Y:S02]  /*6790*/  SYNCS.PHASECHK.TRANS64.TRYWAIT P1, [R0+URZ+0x60], R5 ;  /* 0x00006005000075a7 */ /* 0x0022a400080211ff */
[----:B--2---:R-:W-:Y:S05]  /*67a0*/  @!P1 NANOSLEEP.SYNCS 0x989680 ;  /* 0x009896800000995d */ /* 0x004fea0003900000 */
[----:B------:R-:W2:Y:S02]  /*67b0*/  @!P1 SYNCS.PHASECHK.TRANS64 P1, [R0+URZ+0x60], R5 ;  /* 0x00006005000095a7 */ /* 0x000ea400080210ff */
[----:B--2---:R-:W-:Y:S05]  /*67c0*/  @!P1 BRA `(.L_x_56) ;  /* 0xfffffffc00f09947 */ /* 0x004fea000383ffff */
[----:B------:R-:W-:Y:S05]  /*67d0*/  BRA `(.L_x_113) ;  /* 0xffffffc800d07947 */ /* 0x000fea000383ffff */
.L_x_57:
[----:B------:R-:W-:-:S13]  /*67e0*/  R2UR UR4, R13 ;  /* 0x000000000d0472ca */ /* 0x000fda00000e0000 */
[----:B------:R-:W-:-:S07]  /*67f0*/  MOV R3, UR4 ;  /* 0x0000000400037c02 */ /* 0x000fce0008000f00 */
.L_x_114:
[----:B-1----:R1:W2:Y:S02]  /*6800*/  SYNCS.PHASECHK.TRANS64.TRYWAIT P0, [R3+URZ+0xa0], R0 ;  /* 0x0000a000030075a7 */ /* 0x0022a400080011ff */
[----:B--2---:R-:W-:Y:S05]  /*6810*/  @!P0 NANOSLEEP.SYNCS 0x989680 ;  /* 0x009896800000895d */ /* 0x004fea0003900000 */
[----:B------:R-:W2:Y:S02]  /*6820*/  @!P0 SYNCS.PHASECHK.TRANS64 P0, [R3+URZ+0xa0], R0 ;  /* 0x0000a000030085a7 */ /* 0x000ea400080010ff */
[----:B--2---:R-:W-:Y:S05]  /*6830*/  @!P0 BRA `(.L_x_114) ;  /* 0xfffffffc00f08947 */ /* 0x004fea000383ffff */
[----:B------:R-:W-:Y:S05]  /*6840*/  BRA `(.L_x_115) ;  /* 0xffffffcc000c7947 */ /* 0x000fea000383ffff */
.L_x_60:
[----:B------:R-:W-:Y:S07]  /*6850*/  MOV R0, UR5 ;  /* 0x0000000500007c02 */ /* 0x000fee0008000f00 */
.L_x_116:
[----:B-1----:R1:W2:Y:S02]  /*6860*/  SYNCS.PHASECHK.TRANS64.TRYWAIT P0, [R0+URZ], R3 ;  /* 0x00000003000075a7 */ /* 0x0022a400080011ff */
[----:B--2---:R-:W-:Y:S05]  /*6870*/  @!P0 NANOSLEEP.SYNCS 0x989680 ;  /* 0x009896800000895d */ /* 0x004fea0003900000 */
[----:B------:R-:W2:Y:S02]  /*6880*/  @!P0 SYNCS.PHASECHK.TRANS64 P0, [R0+URZ], R3 ;  /* 0x00000003000085a7 */ /* 0x000ea400080010ff */
[----:B--2---:R-:W-:Y:S05]  /*6890*/  @!P0 BRA `(.L_x_116) ;  /* 0xfffffffc00f08947 */ /* 0x004fea000383ffff */
[----:B------:R-:W-:Y:S05]  /*68a0*/  BRA `(.L_x_59) ;  /* 0xffffffcc00287947 */ /* 0x000fea000383ffff */
.L_x_63:
[----:B------:R-:W-:-:S07]  /*68b0*/  MOV R0, UR4 ;  /* 0x0000000400007c02 */ /* 0x000fce0008000f00 */
.L_x_117:
[----:B-1----:R1:W2:Y:S02]  /*68c0*/  SYNCS.PHASECHK.TRANS64.TRYWAIT P0, [R0+URZ], R3 ;  /* 0x00000003000075a7 */ /* 0x0022a400080011ff */
[----:B--2---:R-:W-:Y:S05]  /*68d0*/  @!P0 NANOSLEEP.SYNCS 0x989680 ;  /* 0x009896800000895d */ /* 0x004fea0003900000 */
[----:B------:R-:W2:Y:S02]  /*68e0*/  @!P0 SYNCS.PHASECHK.TRANS64 P0, [R0+URZ], R3 ;  /* 0x00000003000085a7 */ /* 0x000ea400080010ff */
[----:B--2---:R-:W-:Y:S05]  /*68f0*/  @!P0 BRA `(.L_x_117) ;  /* 0xfffffffc00f08947 */ /* 0x004fea000383ffff */
[----:B------:R-:W-:Y:S05]  /*6900*/  BRA `(.L_x_118) ;  /* 0xffffffd400447947 */ /* 0x000fea000383ffff */
.L_x_64:
[----:B------:R-:W-:-:S07]  /*6910*/  MOV R0, UR5 ;  /* 0x0000000500007c02 */ /* 0x000fce0008000f00 */
.L_x_119:
[----:B-1----:R1:W2:Y:S02]  /*6920*/  SYNCS.PHASECHK.TRANS64.TRYWAIT P0, [R0+URZ], R3 ;  /* 0x00000003000075a7 */ /* 0x0022a400080011ff */
[----:B--2---:R-:W-:Y:S05]  /*6930*/  @!P0 NANOSLEEP.SYNCS 0x989680 ;  /* 0x009896800000895d */ /* 0x004fea0003900000 */
[----:B------:R-:W2:Y:S02]  /*6940*/  @!P0 SYNCS.PHASECHK.TRANS64 P0, [R0+URZ], R3 ;  /* 0x00000003000085a7 */ /* 0x000ea400080010ff */
[----:B--2---:R-:W-:Y:S05]  /*6950*/  @!P0 BRA `(.L_x_119) ;  /* 0xfffffffc00f08947 */ /* 0x004fea000383ffff */
[----:B------:R-:W-:Y:S05]  /*6960*/  BRA `(.L_x_120) ;  /* 0xffffffd400547947 */ /* 0x000fea000383ffff */
.L_x_65:
[----:B------:R-:W-:-:S07]  /*6970*/  MOV R0, UR5 ;  /* 0x0000000500007c02 */ /* 0x000fce0008000f00 */
.L_x_121:
[----:B-1----:R1:W2:Y:S02]  /*6980*/  SYNCS.PHASECHK.TRANS64.TRYWAIT P0, [R0+URZ], R3 ;  /* 0x00000003000075a7 */ /* 0x0022a400080011ff */
[----:B--2---:R-:W-:Y:S05]  /*6990*/  @!P0 NANOSLEEP.SYNCS 0x989680 ;  /* 0x009896800000895d */ /* 0x004fea0003900000 */
[----:B------:R-:W2:Y:S02]  /*69a0*/  @!P0 SYNCS.PHASECHK.TRANS64 P0, [R0+URZ], R3 ;  /* 0x00000003000085a7 */ /* 0x000ea400080010ff */
[----:B--2---:R-:W-:Y:S05]  /*69b0*/  @!P0 BRA `(.L_x_121) ;  /* 0xfffffffc00f08947 */ /* 0x004fea000383ffff */
[----:B------:R-:W-:Y:S05]  /*69c0*/  BRA `(.L_x_122) ;  /* 0xffffffd400607947 */ /* 0x000fea000383ffff */
.L_x_66:
[----:B------:R-:W-:-:S07]  /*69d0*/  MOV R0, UR4 ;  /* 0x0000000400007c02 */ /* 0x000fce0008000f00 */
.L_x_123:
[----:B-1----:R1:W2:Y:S02]  /*69e0*/  SYNCS.PHASECHK.TRANS64.TRYWAIT P0, [R0+URZ], R3 ;  /* 0x00000003000075a7 */ /* 0x0022a400080011ff */
[----:B--2---:R-:W-:Y:S05]  /*69f0*/  @!P0 NANOSLEEP.SYNCS 0x989680 ;  /* 0x009896800000895d */ /* 0x004fea0003900000 */
[----:B------:R-:W2:Y:S02]  /*6a00*/  @!P0 SYNCS.PHASECHK.TRANS64 P0, [R0+URZ], R3 ;  /* 0x00000003000085a7 */ /* 0x000ea400080010ff */
[----:B--2---:R-:W-:Y:S05]  /*6a10*/  @!P0 BRA `(.L_x_123) ;  /* 0xfffffffc00f08947 */ /* 0x004fea000383ffff */
[----:B------:R-:W-:Y:S05]  /*6a20*/  BRA `(.L_x_124) ;  /* 0xffffffd4006c7947 */ /* 0x000fea000383ffff */
.L_x_71:
[----:B--2---:R2:W3:Y:S02]  /*6a30*/  SYNCS.PHASECHK.TRANS64.TRYWAIT P0, [R0+URZ+0x60], R3 ;  /* 0x00006003000075a7 */ /* 0x0044e400080011ff */
[----:B---3--:R-:W-:Y:S05]  /*6a40*/  @!P0 NANOSLEEP.SYNCS 0x989680 ;  /* 0x009896800000895d */ /* 0x008fea0003900000 */
[----:B------:R-:W3:Y:S02]  /*6a50*/  @!P0 SYNCS.PHASECHK.TRANS64 P0, [R0+URZ+0x60], R3 ;  /* 0x00006003000085a7 */ /* 0x000ee400080010ff */
[----:B---3--:R-:W-:Y:S05]  /*6a60*/  @!P0 BRA `(.L_x_71) ;  /* 0xfffffffc00f08947 */ /* 0x008fea000383ffff */
[----:B------:R-:W-:Y:S05]  /*6a70*/  BRA `(.L_x_125) ;  /* 0xffffffd800687947 */ /* 0x000fea000383ffff */
.L_x_74:
[----:B------:R-:W-:Y:S07]  /*6a80*/  MOV R0, UR7 ;  /* 0x0000000700007c02 */ /* 0x000fee0008000f00 */
.L_x_126:
[----:B--2---:R2:W3:Y:S02]  /*6a90*/  SYNCS.PHASECHK.TRANS64.TRYWAIT P0, [R0+URZ+0x58], R3 ;  /* 0x00005803000075a7 */ /* 0x0044e400080011ff */
[----:B---3--:R-:W-:Y:S05]  /*6aa0*/  @!P0 NANOSLEEP.SYNCS 0x989680 ;  /* 0x009896800000895d */ /* 0x008fea0003900000 */
[----:B------:R-:W3:Y:S02]  /*6ab0*/  @!P0 SYNCS.PHASECHK.TRANS64 P0, [R0+URZ+0x58], R3 ;  /* 0x00005803000085a7 */ /* 0x000ee400080010ff */
[----:B---3--:R-:W-:Y:S05]  /*6ac0*/  @!P0 BRA `(.L_x_126) ;  /* 0xfffffffc00f08947 */ /* 0x008fea000383ffff */
[----:B------:R-:W-:Y:S05]  /*6ad0*/  BRA `(.L_x_73) ;  /* 0xffffffdc00507947 */ /* 0x000fea000383ffff */
.L_x_77:
[----:B------:R-:W-:Y:S07]  /*6ae0*/  MOV R0, UR4 ;  /* 0x0000000400007c02 */ /* 0x000fee0008000f00 */
.L_x_127:
[----:B-1----:R1:W2:Y:S02]  /*6af0*/  SYNCS.PHASECHK.TRANS64.TRYWAIT P2, [R0+URZ+0x40], R11 ;  /* 0x0000400b000075a7 */ /* 0x0022a400080411ff */
[----:B--2---:R-:W-:Y:S05]  /*6b00*/  @!P2 NANOSLEEP.SYNCS 0x989680 ;  /* 0x009896800000a95d */ /* 0x004fea0003900000 */
[----:B------:R-:W2:Y:S02]  /*6b10*/  @!P2 SYNCS.PHASECHK.TRANS64 P2, [R0+URZ+0x40], R11 ;  /* 0x0000400b0000a5a7 */ /* 0x000ea400080410ff */
[----:B--2---:R-:W-:Y:S05]  /*6b20*/  @!P2 BRA `(.L_x_127) ;  /* 0xfffffffc00f0a947 */ /* 0x004fea000383ffff */
[----:B------:R-:W-:Y:S05]  /*6b30*/  BRA `(.L_x_128) ;  /* 0xffffffdc00ec7947 */ /* 0x000fea000383ffff */
.L_x_79:
[----:B------:R-:W-:-:S07]  /*6b40*/  MOV R0, UR4 ;  /* 0x0000000400007c02 */ /* 0x000fce0008000f00 */
.L_x_129:
[----:B-1----:R1:W3:Y:S02]  /*6b50*/  SYNCS.PHASECHK.TRANS64.TRYWAIT P0, [R0+URZ], R3 ;  /* 0x00000003000075a7 */ /* 0x0022e400080011ff */
[----:B---3--:R-:W-:Y:S05]  /*6b60*/  @!P0 NANOSLEEP.SYNCS 0x989680 ;  /* 0x009896800000895d */ /* 0x008fea0003900000 */
[----:B------:R-:W3:Y:S02]  /*6b70*/  @!P0 SYNCS.PHASECHK.TRANS64 P0, [R0+URZ], R3 ;  /* 0x00000003000085a7 */ /* 0x000ee400080010ff */
[----:B---3--:R-:W-:Y:S05]  /*6b80*/  @!P0 BRA `(.L_x_129) ;  /* 0xfffffffc00f08947 */ /* 0x008fea000383ffff */
[----:B------:R-:W-:Y:S05]  /*6b90*/  BRA `(.L_x_130) ;  /* 0xffffffe000887947 */ /* 0x000fea000383ffff */
.L_x_81:
[----:B--2---:R2:W4:Y:S02]  /*6ba0*/  SYNCS.PHASECHK.TRANS64.TRYWAIT P0, [R0+URZ+0x60], R3 ;  /* 0x00006003000075a7 */ /* 0x00452400080011ff */
[----:B----4-:R-:W-:Y:S05]  /*6bb0*/  @!P0 NANOSLEEP.SYNCS 0x989680 ;  /* 0x009896800000895d */ /* 0x010fea0003900000 */
[----:B------:R-:W4:Y:S02]  /*6bc0*/  @!P0 SYNCS.PHASECHK.TRANS64 P0, [R0+URZ+0x60], R3 ;  /* 0x00006003000085a7 */ /* 0x000f2400080010ff */
[----:B----4-:R-:W-:Y:S05]  /*6bd0*/  @!P0 BRA `(.L_x_81) ;  /* 0xfffffffc00f08947 */ /* 0x010fea000383ffff */
[----:B------:R-:W-:Y:S05]  /*6be0*/  BRA `(.L_x_131) ;  /* 0xffffffe400507947 */ /* 0x000fea000383ffff */
.L_x_87:
[----:B------:R-:W-:Y:S07]  /*6bf0*/  MOV R0, UR5 ;  /* 0x0000000500007c02 */ /* 0x000fee0008000f00 */
.L_x_132:
[----:B-1----:R1:W2:Y:S02]  /*6c00*/  SYNCS.PHASECHK.TRANS64.TRYWAIT P0, [R0+URZ+0x30], R9 ;  /* 0x00003009000075a7 */ /* 0x0022a400080011ff */
[----:B--2---:R-:W-:Y:S05]  /*6c10*/  @!P0 NANOSLEEP.SYNCS 0x989680 ;  /* 0x009896800000895d */ /* 0x004fea0003900000 */
[----:B------:R-:W2:Y:S02]  /*6c20*/  @!P0 SYNCS.PHASECHK.TRANS64 P0, [R0+URZ+0x30], R9 ;  /* 0x00003009000085a7 */ /* 0x000ea400080010ff */
[----:B--2---:R-:W-:Y:S05]  /*6c30*/  @!P0 BRA `(.L_x_132) ;  /* 0xfffffffc00f08947 */ /* 0x004fea000383ffff */
[----:B------:R-:W-:Y:S05]  /*6c40*/  BRA `(.L_x_86) ;  /* 0xffffffec00907947 */ /* 0x000fea000383ffff */
.L_x_89:
[----:B------:R-:W-:Y:S07]  /*6c50*/  MOV R0, UR40 ;  /* 0x0000002800007c02 */ /* 0x000fee0008000f00 */
.L_x_133:
[----:B-1----:R1:W3:Y:S02]  /*6c60*/  SYNCS.PHASECHK.TRANS64.TRYWAIT P1, [R0+URZ+0x80], R11 ;  /* 0x0000800b000075a7 */ /* 0x0022e400080211ff */
[----:B---3--:R-:W-:Y:S05]  /*6c70*/  @!P1 NANOSLEEP.SYNCS 0x989680 ;  /* 0x009896800000995d */ /* 0x008fea0003900000 */
[----:B------:R-:W3:Y:S02]  /*6c80*/  @!P1 SYNCS.PHASECHK.TRANS64 P1, [R0+URZ+0x80], R11 ;  /* 0x0000800b000095a7 */ /* 0x000ee400080210ff */
[----:B---3--:R-:W-:Y:S05]  /*6c90*/  @!P1 BRA `(.L_x_133) ;  /* 0xfffffffc00f09947 */ /* 0x008fea000383ffff */
[----:B------:R-:W-:Y:S05]  /*6ca0*/  BRA `(.L_x_88) ;  /* 0xffffffec00c87947 */ /* 0x000fea000383ffff */
        .weak           $__internal_0_$__cuda_sm10x_tcgen05_guardrail_trap_col_being_dealloced_not_returned_by_alloc
        .type           $__internal_0_$__cuda_sm10x_tcgen05_guardrail_trap_col_being_dealloced_not_returned_by_alloc,@function
        .size           $__internal_0_$__cuda_sm10x_tcgen05_guardrail_trap_col_being_dealloced_not_returned_by_alloc,($__internal_1_$__cuda_sm10x_tcgen05_guardrail_trap_phase_invalid_during_alloc - $__internal_0_$__cuda_sm10x_tcgen05_guardrail_trap_col_being_dealloced_not_returned_by_alloc)
$__internal_0_$__cuda_sm10x_tcgen05_guardrail_trap_col_being_dealloced_not_returned_by_alloc:
[----:B------:R-:W-:Y:S05]  /*6cb0*/  BPT.TRAP 0x1 ;  /* 0x000000040000795c */ /* 0x000fea0000300000 */
[----:B------:R-:W-:-:S04]  /*6cc0*/  HFMA2 R3, -RZ, RZ, 0, 0 ;  /* 0x00000000ff037431 */ /* 0x000fc800000001ff */
[----:B------:R-:W-:Y:S05]  /*6cd0*/  RET.REL.NODEC R2 `(_ZN7cutlass13device_kernelINS_4gemm6kernel13GemmUniversalIN4cute5tupleIJiiiiEEENS1_10collective13CollectiveMmaINS1_35MainloopSm100TmaUmmaWarpSpecializedILi3ELi2ELi4ENS5_IJNS4_1CILi1EEESB_SB_EEEEENS5_IJNSA_ILi128EEENSA_ILi8EEENSA_ILi256EEEEEENS_10bfloat16_tENS5_IJlSB_lEEESI_SJ_NS4_8TiledMMAINS4_8MMA_AtomIJNS4_20SM100_MMA_F16BF16_SSISI_SI_fLi128ELi8ELNS4_4UMMA5MajorE0ELSO_0ELNSN_7ScaleInE0ELSP_0EEEEEENS4_6LayoutISC_NS5_IJNSA_ILi0EEEST_ST_EEEEENS5_IJNS4_10UnderscoreESW_SW_EEEEENS4_13SM90_TMA_LOADENS4_14ComposedLayoutINS4_7SwizzleILi3ELi4ELi3EEENS4_18smem_ptr_flag_bitsILi16EEENSS_INS5_IJSF_NSA_ILi64EEEEEENS5_IJS15_SB_EEEEEEEvNS4_8identityESZ_S19_vS1A_EENS_8epilogue10collective18CollectiveEpilogueINS1C_23Sm100TmaWarpSpecializedILi2ELi1ELi8ELb1ELb0EEEJSH_NS5_IJNSS_ISE_SB_EENSS_ISF_SB_EEEEESI_SJ_SI_SJ_NS1C_6fusion15FusionCallbacksIS1G_NS1K_17LinearCombinationISI_fSI_fLNS_15FloatRoundStyleE2EEESH_S1J_JEEENS4_5SM1004TMEM4LOAD25SM100_TMEM_LOAD_32dp32b8xESZ_NS10_INS11_ILi0ELi4ELi3EEES14_NSS_INS5_IJSF_SF_EEENS5_IJSF_SB_EEEEEEENS4_39AutoVectorizingCopyWithAssumedAlignmentILi128EEENS4_14SM90_TMA_STOREES1Y_S20_S20_EEEvvEEEEvNT_6ParamsE) ;  /* 0xffffff9002c87950 */ /* 0x000fea0003c3ffff */
        .weak           $__internal_1_$__cuda_sm10x_tcgen05_guardrail_trap_phase_invalid_during_alloc
        .type           $__internal_1_$__cuda_sm10x_tcgen05_guardrail_trap_phase_invalid_during_alloc,@function
        .size           $__internal_1_$__cuda_sm10x_tcgen05_guardrail_trap_phase_invalid_during_alloc,($__internal_2_$__cuda_sm10x_tcgen05_guardrail_trap_unallocated_columns_being_dealloced - $__internal_1_$__cuda_sm10x_tcgen05_guardrail_trap_phase_invalid_during_alloc)
$__internal_1_$__cuda_sm10x_tcgen05_guardrail_trap_phase_invalid_during_alloc:
[----:B------:R-:W-:Y:S05]  /*6ce0*/  BPT.TRAP 0x1 ;  /* 0x000000040000795c */ /* 0x000fea0000300000 */
[----:B------:R-:W-:-:S04]  /*6cf0*/  MOV R3, 0x0 ;  /* 0x0000000000037802 */ /* 0x000fc80000000f00 */
[----:B------:R-:W-:Y:S05]  /*6d00*/  RET.REL.NODEC R2 `(_ZN7cutlass13device_kernelINS_4gemm6kernel13GemmUniversalIN4cute5tupleIJiiiiEEENS1_10collective13CollectiveMmaINS1_35MainloopSm100TmaUmmaWarpSpecializedILi3ELi2ELi4ENS5_IJNS4_1CILi1EEESB_SB_EEEEENS5_IJNSA_ILi128EEENSA_ILi8EEENSA_ILi256EEEEEENS_10bfloat16_tENS5_IJlSB_lEEESI_SJ_NS4_8TiledMMAINS4_8MMA_AtomIJNS4_20SM100_MMA_F16BF16_SSISI_SI_fLi128ELi8ELNS4_4UMMA5MajorE0ELSO_0ELNSN_7ScaleInE0ELSP_0EEEEEENS4_6LayoutISC_NS5_IJNSA_ILi0EEEST_ST_EEEEENS5_IJNS4_10UnderscoreESW_SW_EEEEENS4_13SM90_TMA_LOADENS4_14ComposedLayoutINS4_7SwizzleILi3ELi4ELi3EEENS4_18smem_ptr_flag_bitsILi16EEENSS_INS5_IJSF_NSA_ILi64EEEEEENS5_IJS15_SB_EEEEEEEvNS4_8identityESZ_S19_vS1A_EENS_8epilogue10collective18CollectiveEpilogueINS1C_23Sm100TmaWarpSpecializedILi2ELi1ELi8ELb1ELb0EEEJSH_NS5_IJNSS_ISE_SB_EENSS_ISF_SB_EEEEESI_SJ_SI_SJ_NS1C_6fusion15FusionCallbacksIS1G_NS1K_17LinearCombinationISI_fSI_fLNS_15FloatRoundStyleE2EEESH_S1J_JEEENS4_5SM1004TMEM4LOAD25SM100_TMEM_LOAD_32dp32b8xESZ_NS10_INS11_ILi0ELi4ELi3EEES14_NSS_INS5_IJSF_SF_EEENS5_IJSF_SB_EEEEEEENS4_39AutoVectorizingCopyWithAssumedAlignmentILi128EEENS4_14SM90_TMA_STOREES1Y_S20_S20_EEEvvEEEEvNT_6ParamsE) ;  /* 0xffffff9002bc7950 */ /* 0x000fea0003c3ffff */
        .weak           $__internal_2_$__cuda_sm10x_tcgen05_guardrail_trap_unallocated_columns_being_dealloced
        .type           $__internal_2_$__cuda_sm10x_tcgen05_guardrail_trap_unallocated_columns_being_dealloced,@function
        .size           $__internal_2_$__cuda_sm10x_tcgen05_guardrail_trap_unallocated_columns_being_dealloced,(.L_x_135 - $__internal_2_$__cuda_sm10x_tcgen05_guardrail_trap_unallocated_columns_being_dealloced)
$__internal_2_$__cuda_sm10x_tcgen05_guardrail_trap_unallocated_columns_being_dealloced:
[----:B------:R-:W-:Y:S05]  /*6d10*/  BPT.TRAP 0x1 ;  /* 0x000000040000795c */ /* 0x000fea0000300000 */
[----:B------:R-:W-:-:S04]  /*6d20*/  HFMA2 R3, -RZ, RZ, 0, 0 ;  /* 0x00000000ff037431 */ /* 0x000fc800000001ff */
[----:B------:R-:W-:Y:S05]  /*6d30*/  RET.REL.NODEC R2 `(_ZN7cutlass13device_kernelINS_4gemm6kernel13GemmUniversalIN4cute5tupleIJiiiiEEENS1_10collective13CollectiveMmaINS1_35MainloopSm100TmaUmmaWarpSpecializedILi3ELi2ELi4ENS5_IJNS4_1CILi1EEESB_SB_EEEEENS5_IJNSA_ILi128EEENSA_ILi8EEENSA_ILi256EEEEEENS_10bfloat16_tENS5_IJlSB_lEEESI_SJ_NS4_8TiledMMAINS4_8MMA_AtomIJNS4_20SM100_MMA_F16BF16_SSISI_SI_fLi128ELi8ELNS4_4UMMA5MajorE0ELSO_0ELNSN_7ScaleInE0ELSP_0EEEEEENS4_6LayoutISC_NS5_IJNSA_ILi0EEEST_ST_EEEEENS5_IJNS4_10UnderscoreESW_SW_EEEEENS4_13SM90_TMA_LOADENS4_14ComposedLayoutINS4_7SwizzleILi3ELi4ELi3EEENS4_18smem_ptr_flag_bitsILi16EEENSS_INS5_IJSF_NSA_ILi64EEEEEENS5_IJS15_SB_EEEEEEEvNS4_8identityESZ_S19_vS1A_EENS_8epilogue10collective18CollectiveEpilogueINS1C_23Sm100TmaWarpSpecializedILi2ELi1ELi8ELb1ELb0EEEJSH_NS5_IJNSS_ISE_SB_EENSS_ISF_SB_EEEEESI_SJ_SI_SJ_NS1C_6fusion15FusionCallbacksIS1G_NS1K_17LinearCombinationISI_fSI_fLNS_15FloatRoundStyleE2EEESH_S1J_JEEENS4_5SM1004TMEM4LOAD25SM100_TMEM_LOAD_32dp32b8xESZ_NS10_INS11_ILi0ELi4ELi3EEES14_NSS_INS5_IJSF_SF_EEENS5_IJSF_SB_EEEEEEENS4_39AutoVectorizingCopyWithAssumedAlignmentILi128EEENS4_14SM90_TMA_STOREES1Y_S20_S20_EEEvvEEEEvNT_6ParamsE) ;  /* 0xffffff9002b07950 */ /* 0x000fea0003c3ffff */
.L_x_134:
[----:B------:R-:W-:-:S00]  /*6d40*/  BRA `(.L_x_134) ;  /* 0xfffffffc00fc7947 */ /* 0x000fc0000383ffff */
[----:B------:R-:W-:-:S00]  /*6d50*/  NOP ;  /* 0x0000000000007918 */ /* 0x000fc00000000000 */
        /* <DEDUP_REMOVED lines=10> */
.L_x_135:


//--------------------- .nv.global.init           --------------------------
	.section	.nv.global.init,"aw",@progbits
.nv.global.init:
	.type		$str$26,@object
	.size		$str$26,($str$25 - $str$26)
$str$26:
        /*0000*/ 	.byte	0x2f, 0x74, 0x6d, 0x70, 0x2f, 0x63, 0x75, 0x74, 0x6c, 0x61, 0x73, 0x73, 0x5f, 0x73, 0x77, 0x65
        /*0010*/ 	.byte	0x65, 0x70, 0x5f, 0x73, 0x72, 0x63, 0x2f, 0x69, 0x6e, 0x63, 0x6c, 0x75, 0x64, 0x65, 0x2f, 0x63
        /*0020*/ 	.byte	0x75, 0x74, 0x65, 0x2f, 0x61, 0x74, 0x6f, 0x6d, 0x2f, 0x63, 0x6f, 0x70, 0x79, 0x5f, 0x74, 0x72
        /*0030*/ 	.byte	0x61, 0x69, 0x74, 0x73, 0x5f, 0x73, 0x6d, 0x31, 0x30, 0x30, 0x2e, 0x68, 0x70, 0x70, 0x00
	.type		$str$25,@object
	.size		$str$25,(__unnamed_1 - $str$25)
$str$25:
        /*003f*/ 	.byte	0x28, 0x28, 0x75, 0x69, 0x6e, 0x74, 0x33, 0x32, 0x5f, 0x74, 0x28, 0x74, 0x68, 0x72, 0x65, 0x61
        /*004f*/ 	.byte	0x64, 0x49, 0x64, 0x78, 0x2e, 0x78, 0x29, 0x20, 0x2f, 0x20, 0x33, 0x32, 0x29, 0x20, 0x25, 0x20
        /*005f*/ 	.byte	0x34, 0x29, 0x20, 0x3d, 0x3d, 0x20, 0x28, 0x28, 0x28, 0x74, 0x6d, 0x65, 0x6d, 0x5f, 0x61, 0x64
        /*006f*/ 	.byte	0x64, 0x72, 0x20, 0x3e, 0x3e, 0x20, 0x31, 0x36, 0x29, 0x20, 0x2f, 0x20, 0x33, 0x32, 0x29, 0x20
        /*007f*/ 	.byte	0x25, 0x20, 0x34, 0x29, 0x00
	.type		__unnamed_1,@object
	.size		__unnamed_1,(.L_1 - __unnamed_1)
__unnamed_1:
        /*0084*/ 	.byte	0x63, 0x6f, 0x6e, 0x73, 0x74, 0x65, 0x78, 0x70, 0x72, 0x20, 0x76, 0x6f, 0x69, 0x64, 0x20, 0x63
        /* <DEDUP_REMOVED lines=36> */
        /*02d4*/ 	.byte	0x30, 0x3e, 0x3e, 0x3e, 0x3e, 0x5d, 0x00
.L_1:


//--------------------- .nv.shared._ZN7cutlass13device_kernelINS_4gemm6kernel13GemmUniversalIN4cute5tupleIJiiiiEEENS1_10collective13CollectiveMmaINS1_35MainloopSm100TmaUmmaWarpSpecializedILi3ELi2ELi4ENS5_IJNS4_1CILi1EEESB_SB_EEEEENS5_IJNSA_ILi128EEENSA_ILi8EEENSA_ILi256EEEEEENS_10bfloat16_tENS5_IJlSB_lEEESI_SJ_NS4_8TiledMMAINS4_8MMA_AtomIJNS4_20SM100_MMA_F16BF16_SSISI_SI_fLi128ELi8ELNS4_4UMMA5MajorE0ELSO_0ELNSN_7ScaleInE0ELSP_0EEEEEENS4_6LayoutISC_NS5_IJNSA_ILi0EEEST_ST_EEEEENS5_IJNS4_10UnderscoreESW_SW_EEEEENS4_13SM90_TMA_LOADENS4_14ComposedLayoutINS4_7SwizzleILi3ELi4ELi3EEENS4_18smem_ptr_flag_bitsILi16EEENSS_INS5_IJSF_NSA_ILi64EEEEEENS5_IJS15_SB_EEEEEEEvNS4_8identityESZ_S19_vS1A_EENS_8epilogue10collective18CollectiveEpilogueINS1C_23Sm100TmaWarpSpecializedILi2ELi1ELi8ELb1ELb0EEEJSH_NS5_IJNSS_ISE_SB_EENSS_ISF_SB_EEEEESI_SJ_SI_SJ_NS1C_6fusion15FusionCallbacksIS1G_NS1K_17LinearCombinationISI_fSI_fLNS_15FloatRoundStyleE2EEESH_S1J_JEEENS4_5SM1004TMEM4LOAD25SM100_TMEM_LOAD_32dp32b8xESZ_NS10_INS11_ILi0ELi4ELi3EEES14_NSS_INS5_IJSF_SF_EEENS5_IJSF_SB_EEEEEEENS4_39AutoVectorizingCopyWithAssumedAlignmentILi128EEENS4_14SM90_TMA_STOREES1Y_S20_S20_EEEvvEEEEvNT_6ParamsE --------------------------
	.section	.nv.shared._ZN7cutlass13device_kernelINS_4gemm6kernel13GemmUniversalIN4cute5tupleIJiiiiEEENS1_10collective13CollectiveMmaINS1_35MainloopSm100TmaUmmaWarpSpecializedILi3ELi2ELi4ENS5_IJNS4_1CILi1EEESB_SB_EEEEENS5_IJNSA_ILi128EEENSA_ILi8EEENSA_ILi256EEEEEENS_10bfloat16_tENS5_IJlSB_lEEESI_SJ_NS4_8TiledMMAINS4_8MMA_AtomIJNS4_20SM100_MMA_F16BF16_SSISI_SI_fLi128ELi8ELNS4_4UMMA5MajorE0ELSO_0ELNSN_7ScaleInE0ELSP_0EEEEEENS4_6LayoutISC_NS5_IJNSA_ILi0EEEST_ST_EEEEENS5_IJNS4_10UnderscoreESW_SW_EEEEENS4_13SM90_TMA_LOADENS4_14ComposedLayoutINS4_7SwizzleILi3ELi4ELi3EEENS4_18smem_ptr_flag_bitsILi16EEENSS_INS5_IJSF_NSA_ILi64EEEEEENS5_IJS15_SB_EEEEEEEvNS4_8identityESZ_S19_vS1A_EENS_8epilogue10collective18CollectiveEpilogueINS1C_23Sm100TmaWarpSpecializedILi2ELi1ELi8ELb1ELb0EEEJSH_NS5_IJNSS_ISE_SB_EENSS_ISF_SB_EEEEESI_SJ_SI_SJ_NS1C_6fusion15FusionCallbacksIS1G_NS1K_17LinearCombinationISI_fSI_fLNS_15FloatRoundStyleE2EEESH_S1J_JEEENS4_5SM1004TMEM4LOAD25SM100_TMEM_LOAD_32dp32b8xESZ_NS10_INS11_ILi0ELi4ELi3EEES14_NSS_INS5_IJSF_SF_EEENS5_IJSF_SB_EEEEEEENS4_39AutoVectorizingCopyWithAssumedAlignmentILi128EEENS4_14SM90_TMA_STOREES1Y_S20_S20_EEEvvEEEEvNT_6ParamsE,"aw",@nobits
	.sectionflags	@""
	.align	16
	.zero		1024


//--------------------- .nv.shared.reserved.0     --------------------------
	.section	.nv.shared.reserved.0,"aw",@nobits
	.weak		__nv_reservedSMEM_offset_0_alias
	.size		__nv_reservedSMEM_offset_0_alias, 0, 64
	.other		__nv_reservedSMEM_offset_0_alias,@"STO_CUDA_RESERVED_SHARED STV_DEFAULT"
__nv_reservedSMEM_offset_0_alias:
	.zero		0
.nv.shared.reserved.0:
	.zero		64
	.weak		__nv_reservedSMEM_tcgen05_partition
	.type		__nv_reservedSMEM_tcgen05_partition,@object
	.size		__nv_reservedSMEM_tcgen05_partition,(.L_0 - __nv_reservedSMEM_tcgen05_partition)
__nv_reservedSMEM_tcgen05_partition:
	.zero		32
.L_0:


//--------------------- .nv.global                --------------------------
	.section	.nv.global,"aw",@nobits
.nv.global:
	.type		_ZN40_INTERNAL_6c68557c_4_k_cu_def88acc_111074cute1_E,@object
	.size		_ZN40_INTERNAL_6c68557c_4_k_cu_def88acc_111074cute1_E,(_ZN40_INTERNAL_6c68557c_4_k_cu_def88acc_111074cuda3std3__45__cpo6cbeginE - _ZN40_INTERNAL_6c68557c_4_k_cu_def88acc_111074cute1_E)
_ZN40_INTERNAL_6c68557c_4_k_cu_def88acc_111074cute1_E:
	.zero		1
	.type		_ZN40_INTERNAL_6c68557c_4_k_cu_def88acc_111074cuda3std3__45__cpo6cbeginE,@object
	.size		_ZN40_INTERNAL_6c68557c_4_k_cu_def88acc_111074cuda3std3__45__cpo6cbeginE,(_ZN40_INTERNAL_6c68557c_4_k_cu_def88acc_111074cuda3std3__48in_placeE - _ZN40_INTERNAL_6c68557c_4_k_cu_def88acc_111074cuda3std3__45__cpo6cbeginE)
_ZN40_INTERNAL_6c68557c_4_k_cu_def88acc_111074cuda3std3__45__cpo6cbeginE:
	.zero		1
	.type		_ZN40_INTERNAL_6c68557c_4_k_cu_def88acc_111074cuda3std3__48in_placeE,@object
	.size		_ZN40_INTERNAL_6c68557c_4_k_cu_def88acc_111074cuda3std3__48in_placeE,(_ZN40_INTERNAL_6c68557c_4_k_cu_def88acc_111074cuda3std6ranges3__45__cpo9iter_moveE - _ZN40_INTERNAL_6c68557c_4_k_cu_def88acc_111074cuda3std3__48in_placeE)
_ZN40_INTERNAL_6c68557c_4_k_cu_def88acc_111074cuda3std3__48in_placeE:
	.zero		1
	.type		_ZN40_INTERNAL_6c68557c_4_k_cu_def88acc_111074cuda3std6ranges3__45__cpo9iter_moveE,@object
	.size		_ZN40_INTERNAL_6c68557c_4_k_cu_def88acc_111074cuda3std6ranges3__45__cpo9iter_moveE,(_ZN40_INTERNAL_6c68557c_4_k_cu_def88acc_111074cuda3std3__45__cpo5beginE - _ZN40_INTERNAL_6c68557c_4_k_cu_def88acc_111074cuda3std6ranges3__45__cpo9iter_moveE)
_ZN40_INTERNAL_6c68557c_4_k_cu_def88acc_111074cuda3std6ranges3__45__cpo9iter_moveE:
	.zero		1
	.type		_ZN40_INTERNAL_6c68557c_4_k_cu_def88acc_111074cuda3std3__45__cpo5beginE,@object
	.size		_ZN40_INTERNAL_6c68557c_4_k_cu_def88acc_111074cuda3std3__45__cpo5beginE,(_ZN40_INTERNAL_6c68557c_4_k_cu_def88acc_111074cuda3std3__442_GLOBAL__N__6c68557c_4_k_cu_def88acc_111076ignoreE - _ZN40_INTERNAL_6c68557c_4_k_cu_def88acc_111074cuda3std3__45__cpo5beginE)
_ZN40_INTERNAL_6c68557c_4_k_cu_def88acc_111074cuda3std3__45__cpo5beginE:
	.zero		1
	.type		_ZN40_INTERNAL_6c68557c_4_k_cu_def88acc_111074cuda3std3__442_GLOBAL__N__6c68557c_4_k_cu_def88acc_111076ignoreE,@object
	.size		_ZN40_INTERNAL_6c68557c_4_k_cu_def88acc_111074cuda3std3__442_GLOBAL__N__6c68557c_4_k_cu_def88acc_111076ignoreE,(_ZN40_INTERNAL_6c68557c_4_k_cu_def88acc_111074cute7productE - _ZN40_INTERNAL_6c68557c_4_k_cu_def88acc_111074cuda3std3__442_GLOBAL__N__6c68557c_4_k_cu_def88acc_111076ignoreE)
_ZN40_INTERNAL_6c68557c_4_k_cu_def88acc_111074cuda3std3__442_GLOBAL__N__6c68557c_4_k_cu_def88acc_111076ignoreE:
	.zero		1
	.type		_ZN40_INTERNAL_6c68557c_4_k_cu_def88acc_111074cute7productE,@object
	.size		_ZN40_INTERNAL_6c68557c_4_k_cu_def88acc_111074cute7productE,(_ZN40_INTERNAL_6c68557c_4_k_cu_def88acc_111074cuda3std3__45__cpo3endE - _ZN40_INTERNAL_6c68557c_4_k_cu_def88acc_111074cute7productE)
_ZN40_INTERNAL_6c68557c_4_k_cu_def88acc_111074cute7productE:
	.zero		1
	.type		_ZN40_INTERNAL_6c68557c_4_k_cu_def88acc_111074cuda3std3__45__cpo3endE,@object
	.size		_ZN40_INTERNAL_6c68557c_4_k_cu_def88acc_111074cuda3std3__45__cpo3endE,(_ZN40_INTERNAL_6c68557c_4_k_cu_def88acc_111074cuda3std3__419piecewise_constructE - _ZN40_INTERNAL_6c68557c_4_k_cu_def88acc_111074cuda3std3__45__cpo3endE)
_ZN40_INTERNAL_6c68557c_4_k_cu_def88acc_111074cuda3std3__45__cpo3endE:
	.zero		1
	.type		_ZN40_INTERNAL_6c68557c_4_k_cu_def88acc_111074cuda3std3__419piecewise_constructE,@object
	.size		_ZN40_INTERNAL_6c68557c_4_k_cu_def88acc_111074cuda3std3__419piecewise_constructE,(_ZN40_INTERNAL_6c68557c_4_k_cu_def88acc_111074cuda3std3__45__cpo4cendE - _ZN40_INTERNAL_6c68557c_4_k_cu_def88acc_111074cuda3std3__419piecewise_constructE)
_ZN40_INTERNAL_6c68557c_4_k_cu_def88acc_111074cuda3std3__419piecewise_constructE:
	.zero		1
	.type		_ZN40_INTERNAL_6c68557c_4_k_cu_def88acc_111074cuda3std3__45__cpo4cendE,@object
	.size		_ZN40_INTERNAL_6c68557c_4_k_cu_def88acc_111074cuda3std3__45__cpo4cendE,(_ZN40_INTERNAL_6c68557c_4_k_cu_def88acc_111074cuda3std6ranges3__45__cpo4swapE - _ZN40_INTERNAL_6c68557c_4_k_cu_def88acc_111074cuda3std3__45__cpo4cendE)
_ZN40_INTERNAL_6c68557c_4_k_cu_def88acc_111074cuda3std3__45__cpo4cendE:
	.zero		1
	.type		_ZN40_INTERNAL_6c68557c_4_k_cu_def88acc_111074cuda3std6ranges3__45__cpo4swapE,@object
	.size		_ZN40_INTERNAL_6c68557c_4_k_cu_def88acc_111074cuda3std6ranges3__45__cpo4swapE,(.L_9 - _ZN40_INTERNAL_6c68557c_4_k_cu_def88acc_111074cuda3std6ranges3__45__cpo4swapE)
_ZN40_INTERNAL_6c68557c_4_k_cu_def88acc_111074cuda3std6ranges3__45__cpo4swapE:
	.zero		1
.L_9:


//--------------------- .nv.constant0._ZN7cutlass13device_kernelINS_4gemm6kernel13GemmUniversalIN4cute5tupleIJiiiiEEENS1_10collective13CollectiveMmaINS1_35MainloopSm100TmaUmmaWarpSpecializedILi3ELi2ELi4ENS5_IJNS4_1CILi1EEESB_SB_EEEEENS5_IJNSA_ILi128EEENSA_ILi8EEENSA_ILi256EEEEEENS_10bfloat16_tENS5_IJlSB_lEEESI_SJ_NS4_8TiledMMAINS4_8MMA_AtomIJNS4_20SM100_MMA_F16BF16_SSISI_SI_fLi128ELi8ELNS4_4UMMA5MajorE0ELSO_0ELNSN_7ScaleInE0ELSP_0EEEEEENS4_6LayoutISC_NS5_IJNSA_ILi0EEEST_ST_EEEEENS5_IJNS4_10UnderscoreESW_SW_EEEEENS4_13SM90_TMA_LOADENS4_14ComposedLayoutINS4_7SwizzleILi3ELi4ELi3EEENS4_18smem_ptr_flag_bitsILi16EEENSS_INS5_IJSF_NSA_ILi64EEEEEENS5_IJS15_SB_EEEEEEEvNS4_8identityESZ_S19_vS1A_EENS_8epilogue10collective18CollectiveEpilogueINS1C_23Sm100TmaWarpSpecializedILi2ELi1ELi8ELb1ELb0EEEJSH_NS5_IJNSS_ISE_SB_EENSS_ISF_SB_EEEEESI_SJ_SI_SJ_NS1C_6fusion15FusionCallbacksIS1G_NS1K_17LinearCombinationISI_fSI_fLNS_15FloatRoundStyleE2EEESH_S1J_JEEENS4_5SM1004TMEM4LOAD25SM100_TMEM_LOAD_32dp32b8xESZ_NS10_INS11_ILi0ELi4ELi3EEES14_NSS_INS5_IJSF_SF_EEENS5_IJSF_SB_EEEEEEENS4_39AutoVectorizingCopyWithAssumedAlignmentILi128EEENS4_14SM90_TMA_STOREES1Y_S20_S20_EEEvvEEEEvNT_6ParamsE --------------------------
	.section	.nv.constant0._ZN7cutlass13device_kernelINS_4gemm6kernel13GemmUniversalIN4cute5tupleIJiiiiEEENS1_10collective13CollectiveMmaINS1_35MainloopSm100TmaUmmaWarpSpecializedILi3ELi2ELi4ENS5_IJNS4_1CILi1EEESB_SB_EEEEENS5_IJNSA_ILi128EEENSA_ILi8EEENSA_ILi256EEEEEENS_10bfloat16_tENS5_IJlSB_lEEESI_SJ_NS4_8TiledMMAINS4_8MMA_AtomIJNS4_20SM100_MMA_F16BF16_SSISI_SI_fLi128ELi8ELNS4_4UMMA5MajorE0ELSO_0ELNSN_7ScaleInE0ELSP_0EEEEEENS4_6LayoutISC_NS5_IJNSA_ILi0EEEST_ST_EEEEENS5_IJNS4_10UnderscoreESW_SW_EEEEENS4_13SM90_TMA_LOADENS4_14ComposedLayoutINS4_7SwizzleILi3ELi4ELi3EEENS4_18smem_ptr_flag_bitsILi16EEENSS_INS5_IJSF_NSA_ILi64EEEEEENS5_IJS15_SB_EEEEEEEvNS4_8identityESZ_S19_vS1A_EENS_8epilogue10collective18CollectiveEpilogueINS1C_23Sm100TmaWarpSpecializedILi2ELi1ELi8ELb1ELb0EEEJSH_NS5_IJNSS_ISE_SB_EENSS_ISF_SB_EEEEESI_SJ_SI_SJ_NS1C_6fusion15FusionCallbacksIS1G_NS1K_17LinearCombinationISI_fSI_fLNS_15FloatRoundStyleE2EEESH_S1J_JEEENS4_5SM1004TMEM4LOAD25SM100_TMEM_LOAD_32dp32b8xESZ_NS10_INS11_ILi0ELi4ELi3EEES14_NSS_INS5_IJSF_SF_EEENS5_IJSF_SB_EEEEEEENS4_39AutoVectorizingCopyWithAssumedAlignmentILi128EEENS4_14SM90_TMA_STOREES1Y_S20_S20_EEEvvEEEEvNT_6ParamsE,"a",@progbits
	.sectionflags	@""
	.align	4
.nv.constant0._ZN7cutlass13device_kernelINS_4gemm6kernel13GemmUniversalIN4cute5tupleIJiiiiEEENS1_10collective13CollectiveMmaINS1_35MainloopSm100TmaUmmaWarpSpecializedILi3ELi2ELi4ENS5_IJNS4_1CILi1EEESB_SB_EEEEENS5_IJNSA_ILi128EEENSA_ILi8EEENSA_ILi256EEEEEENS_10bfloat16_tENS5_IJlSB_lEEESI_SJ_NS4_8TiledMMAINS4_8MMA_AtomIJNS4_20SM100_MMA_F16BF16_SSISI_SI_fLi128ELi8ELNS4_4UMMA5MajorE0ELSO_0ELNSN_7ScaleInE0ELSP_0EEEEEENS4_6LayoutISC_NS5_IJNSA_ILi0EEEST_ST_EEEEENS5_IJNS4_10UnderscoreESW_SW_EEEEENS4_13SM90_TMA_LOADENS4_14ComposedLayoutINS4_7SwizzleILi3ELi4ELi3EEENS4_18smem_ptr_flag_bitsILi16EEENSS_INS5_IJSF_NSA_ILi64EEEEEENS5_IJS15_SB_EEEEEEEvNS4_8identityESZ_S19_vS1A_EENS_8epilogue10collective18CollectiveEpilogueINS1C_23Sm100TmaWarpSpecializedILi2ELi1ELi8ELb1ELb0EEEJSH_NS5_IJNSS_ISE_SB_EENSS_ISF_SB_EEEEESI_SJ_SI_SJ_NS1C_6fusion15FusionCallbacksIS1G_NS1K_17LinearCombinationISI_fSI_fLNS_15FloatRoundStyleE2EEESH_S1J_JEEENS4_5SM1004TMEM4LOAD25SM100_TMEM_LOAD_32dp32b8xESZ_NS10_INS11_ILi0ELi4ELi3EEES14_NSS_INS5_IJSF_SF_EEENS5_IJSF_SB_EEEEEEENS4_39AutoVectorizingCopyWithAssumedAlignmentILi128EEENS4_14SM90_TMA_STOREES1Y_S20_S20_EEEvvEEEEvNT_6ParamsE:
	.zero		2944


//--------------------- SYMBOLS --------------------------

	.type		.nv.reservedSmem.offset0,@object
	.size		.nv.reservedSmem.offset0,0x4
	.type		.nv.reservedSmem.cap,@object
	.size		.nv.reservedSmem.cap,0x4
	.type		__assertfail,@function
